	.target	sm_100a

	.elftype	@"ET_EXEC"


//--------------------- .note.nv.tkinfo           --------------------------
	.section	.note.nv.tkinfo,"",@"SHT_NOTE"
	.sectionflags	@"SHF_NOTE_NV_TKINFO"
	.tkinfo
        /*0018*/ 	.word	0x00000002
        /*0030*/ 	.string	""
        /*0030*/ 	.string	"ptxas"
        /*0030*/ 	.string	"Cuda compilation tools, release 13.0, V13.0.88"
        /*0030*/ 	.string	"Build cuda_13.0.r13.0/compiler.36424714_0"
        /*0030*/ 	.string	"-arch sm_100a -m 64 "



//--------------------- .note.nv.cuinfo           --------------------------
	.section	.note.nv.cuinfo,"",@"SHT_NOTE"
	.sectionflags	@"SHF_NOTE_NV_CUINFO"
        /*0018*/ 	.short	0x0002
        /*001a*/ 	.short	0x0064
        /*001c*/ 	.short	0x0082
	.zero		2


//--------------------- .nv.info                  --------------------------
	.section	.nv.info,"",@"SHT_CUDA_INFO"
	.align	4


	//----- nvinfo : EIATTR_REGCOUNT
	.align		4
        /*0000*/ 	.byte	0x04, 0x2f
        /*0002*/ 	.short	(.L_19 - .L_18)
	.align		4
.L_18:
        /*0004*/ 	.word	index@(_ZN7cutlass13device_kernelINS_4gemm6kernel13GemmUniversalIN4cute5tupleIJiiiiEEENS1_10collective13CollectiveMmaINS1_35MainloopSm100TmaUmmaWarpSpecializedILi21ELi2ELi4ENS5_IJNS4_1CILi1EEESB_SB_EEEEENS5_IJNSA_ILi128EEENSA_ILi32EEENSA_ILi64EEEEEEaNS5_IJlSB_lEEEaSI_NS4_8TiledMMAINS4_8MMA_AtomIJNS4_15SM100_MMA_S8_SSIaaiLi128ELi32ELNS4_4UMMA5MajorE0ELSN_0ELNSM_8SaturateE0EEEEEENS4_6LayoutISC_NS5_IJNSA_ILi0EEESS_SS_EEEEENS5_IJNS4_10UnderscoreESV_SV_EEEEENS4_13SM90_TMA_LOADENS4_14ComposedLayoutINS4_7SwizzleILi2ELi4ELi3EEENS4_18smem_ptr_flag_bitsILi8EEENSR_INS5_IJNSA_ILi8EEESG_EEENS5_IJSG_SB_EEEEEEEvNS4_8identityESY_S18_vS19_EENS_8epilogue10collective18CollectiveEpilogueINS1B_23Sm100TmaWarpSpecializedILi1ELi1ELi32ELb0ELb0EEEJSH_NS5_IJNSR_ISE_SB_EENSR_ISF_SB_EEEEEaSI_aSI_NS1B_6fusion15FusionCallbacksIS1F_NS1J_17LinearCombinationIaiaiLNS_15FloatRoundStyleE2EEESH_S1I_JEEENS4_5SM1004TMEM4LOAD26SM100_TMEM_LOAD_32dp32b32xESY_NSZ_INS10_ILi1ELi4ELi3EEES13_NSR_INS5_IJS14_SF_EEENS5_IJSF_SB_EEEEEEENS4_39AutoVectorizingCopyWithAssumedAlignmentILi128EEENS4_14SM90_TMA_STOREES1X_S1Z_S1Z_EEEvvEEEEvNT_6ParamsE)
        /*0008*/ 	.word	0x0000007b


	//----- nvinfo : EIATTR_FRAME_SIZE
	.align		4
.L_19:
        /*000c*/ 	.byte	0x04, 0x11
        /*000e*/ 	.short	(.L_21 - .L_20)
	.align		4
.L_20:
        /*0010*/ 	.word	index@($__internal_2_$__cuda_sm10x_tcgen05_guardrail_trap_unallocated_columns_being_dealloced)
        /*0014*/ 	.word	0x00000000


	//----- nvinfo : EIATTR_FRAME_SIZE
	.align		4
.L_21:
        /*0018*/ 	.byte	0x04, 0x11
        /*001a*/ 	.short	(.L_23 - .L_22)
	.align		4
.L_22:
        /*001c*/ 	.word	index@($__internal_1_$__cuda_sm10x_tcgen05_guardrail_trap_phase_invalid_during_alloc)
        /*0020*/ 	.word	0x00000000


	//----- nvinfo : EIATTR_FRAME_SIZE
	.align		4
.L_23:
        /*0024*/ 	.byte	0x04, 0x11
        /*0026*/ 	.short	(.L_25 - .L_24)
	.align		4
.L_24:
        /*0028*/ 	.word	index@($__internal_0_$__cuda_sm10x_tcgen05_guardrail_trap_col_being_dealloced_not_returned_by_alloc)
        /*002c*/ 	.word	0x00000000


	//----- nvinfo : EIATTR_FRAME_SIZE
	.align		4
.L_25:
        /*0030*/ 	.byte	0x04, 0x11
        /*0032*/ 	.short	(.L_27 - .L_26)
	.align		4
.L_26:
        /*0034*/ 	.word	index@(_ZN7cutlass13device_kernelINS_4gemm6kernel13GemmUniversalIN4cute5tupleIJiiiiEEENS1_10collective13CollectiveMmaINS1_35MainloopSm100TmaUmmaWarpSpecializedILi21ELi2ELi4ENS5_IJNS4_1CILi1EEESB_SB_EEEEENS5_IJNSA_ILi128EEENSA_ILi32EEENSA_ILi64EEEEEEaNS5_IJlSB_lEEEaSI_NS4_8TiledMMAINS4_8MMA_AtomIJNS4_15SM100_MMA_S8_SSIaaiLi128ELi32ELNS4_4UMMA5MajorE0ELSN_0ELNSM_8SaturateE0EEEEEENS4_6LayoutISC_NS5_IJNSA_ILi0EEESS_SS_EEEEENS5_IJNS4_10UnderscoreESV_SV_EEEEENS4_13SM90_TMA_LOADENS4_14ComposedLayoutINS4_7SwizzleILi2ELi4ELi3EEENS4_18smem_ptr_flag_bitsILi8EEENSR_INS5_IJNSA_ILi8EEESG_EEENS5_IJSG_SB_EEEEEEEvNS4_8identityESY_S18_vS19_EENS_8epilogue10collective18CollectiveEpilogueINS1B_23Sm100TmaWarpSpecializedILi1ELi1ELi32ELb0ELb0EEEJSH_NS5_IJNSR_ISE_SB_EENSR_ISF_SB_EEEEEaSI_aSI_NS1B_6fusion15FusionCallbacksIS1F_NS1J_17LinearCombinationIaiaiLNS_15FloatRoundStyleE2EEESH_S1I_JEEENS4_5SM1004TMEM4LOAD26SM100_TMEM_LOAD_32dp32b32xESY_NSZ_INS10_ILi1ELi4ELi3EEES13_NSR_INS5_IJS14_SF_EEENS5_IJSF_SB_EEEEEEENS4_39AutoVectorizingCopyWithAssumedAlignmentILi128EEENS4_14SM90_TMA_STOREES1X_S1Z_S1Z_EEEvvEEEEvNT_6ParamsE)
        /*0038*/ 	.word	0x00000000


	//----- nvinfo : EIATTR_MIN_STACK_SIZE
	.align		4
.L_27:
        /*003c*/ 	.byte	0x04, 0x12
        /*003e*/ 	.short	(.L_29 - .L_28)
	.align		4
.L_28:
        /*0040*/ 	.word	index@(_ZN7cutlass13device_kernelINS_4gemm6kernel13GemmUniversalIN4cute5tupleIJiiiiEEENS1_10collective13CollectiveMmaINS1_35MainloopSm100TmaUmmaWarpSpecializedILi21ELi2ELi4ENS5_IJNS4_1CILi1EEESB_SB_EEEEENS5_IJNSA_ILi128EEENSA_ILi32EEENSA_ILi64EEEEEEaNS5_IJlSB_lEEEaSI_NS4_8TiledMMAINS4_8MMA_AtomIJNS4_15SM100_MMA_S8_SSIaaiLi128ELi32ELNS4_4UMMA5MajorE0ELSN_0ELNSM_8SaturateE0EEEEEENS4_6LayoutISC_NS5_IJNSA_ILi0EEESS_SS_EEEEENS5_IJNS4_10UnderscoreESV_SV_EEEEENS4_13SM90_TMA_LOADENS4_14ComposedLayoutINS4_7SwizzleILi2ELi4ELi3EEENS4_18smem_ptr_flag_bitsILi8EEENSR_INS5_IJNSA_ILi8EEESG_EEENS5_IJSG_SB_EEEEEEEvNS4_8identityESY_S18_vS19_EENS_8epilogue10collective18CollectiveEpilogueINS1B_23Sm100TmaWarpSpecializedILi1ELi1ELi32ELb0ELb0EEEJSH_NS5_IJNSR_ISE_SB_EENSR_ISF_SB_EEEEEaSI_aSI_NS1B_6fusion15FusionCallbacksIS1F_NS1J_17LinearCombinationIaiaiLNS_15FloatRoundStyleE2EEESH_S1I_JEEENS4_5SM1004TMEM4LOAD26SM100_TMEM_LOAD_32dp32b32xESY_NSZ_INS10_ILi1ELi4ELi3EEES13_NSR_INS5_IJS14_SF_EEENS5_IJSF_SB_EEEEEEENS4_39AutoVectorizingCopyWithAssumedAlignmentILi128EEENS4_14SM90_TMA_STOREES1X_S1Z_S1Z_EEEvvEEEEvNT_6ParamsE)
        /*0044*/ 	.word	0x00000000
.L_29:


//--------------------- .nv.compat                --------------------------
	.section	.nv.compat,"",@"SHT_CUDA_COMPAT_INFO"
	.align	4
        /*0000*/ 	.byte	0x02, 0x09, 0x01, 0x00, 0x02, 0x02, 0x03, 0x00, 0x02, 0x05, 0x06, 0x00, 0x03, 0x07, 0x01, 0x01
        /*0010*/ 	.byte	0x02, 0x03, 0x01, 0x00, 0x02, 0x06, 0x01, 0x00, 0x04, 0x0b, 0x08, 0x00, 0x01, 0x00, 0x00, 0x00
        /*0020*/ 	.byte	0x00, 0x00, 0x00, 0x00


//--------------------- .nv.info._ZN7cutlass13device_kernelINS_4gemm6kernel13GemmUniversalIN4cute5tupleIJiiiiEEENS1_10collective13CollectiveMmaINS1_35MainloopSm100TmaUmmaWarpSpecializedILi21ELi2ELi4ENS5_IJNS4_1CILi1EEESB_SB_EEEEENS5_IJNSA_ILi128EEENSA_ILi32EEENSA_ILi64EEEEEEaNS5_IJlSB_lEEEaSI_NS4_8TiledMMAINS4_8MMA_AtomIJNS4_15SM100_MMA_S8_SSIaaiLi128ELi32ELNS4_4UMMA5MajorE0ELSN_0ELNSM_8SaturateE0EEEEEENS4_6LayoutISC_NS5_IJNSA_ILi0EEESS_SS_EEEEENS5_IJNS4_10UnderscoreESV_SV_EEEEENS4_13SM90_TMA_LOADENS4_14ComposedLayoutINS4_7SwizzleILi2ELi4ELi3EEENS4_18smem_ptr_flag_bitsILi8EEENSR_INS5_IJNSA_ILi8EEESG_EEENS5_IJSG_SB_EEEEEEEvNS4_8identityESY_S18_vS19_EENS_8epilogue10collective18CollectiveEpilogueINS1B_23Sm100TmaWarpSpecializedILi1ELi1ELi32ELb0ELb0EEEJSH_NS5_IJNSR_ISE_SB_EENSR_ISF_SB_EEEEEaSI_aSI_NS1B_6fusion15FusionCallbacksIS1F_NS1J_17LinearCombinationIaiaiLNS_15FloatRoundStyleE2EEESH_S1I_JEEENS4_5SM1004TMEM4LOAD26SM100_TMEM_LOAD_32dp32b32xESY_NSZ_INS10_ILi1ELi4ELi3EEES13_NSR_INS5_IJS14_SF_EEENS5_IJSF_SB_EEEEEEENS4_39AutoVectorizingCopyWithAssumedAlignmentILi128EEENS4_14SM90_TMA_STOREES1X_S1Z_S1Z_EEEvvEEEEvNT_6ParamsE --------------------------
	.section	.nv.info._ZN7cutlass13device_kernelINS_4gemm6kernel13GemmUniversalIN4cute5tupleIJiiiiEEENS1_10collective13CollectiveMmaINS1_35MainloopSm100TmaUmmaWarpSpecializedILi21ELi2ELi4ENS5_IJNS4_1CILi1EEESB_SB_EEEEENS5_IJNSA_ILi128EEENSA_ILi32EEENSA_ILi64EEEEEEaNS5_IJlSB_lEEEaSI_NS4_8TiledMMAINS4_8MMA_AtomIJNS4_15SM100_MMA_S8_SSIaaiLi128ELi32ELNS4_4UMMA5MajorE0ELSN_0ELNSM_8SaturateE0EEEEEENS4_6LayoutISC_NS5_IJNSA_ILi0EEESS_SS_EEEEENS5_IJNS4_10UnderscoreESV_SV_EEEEENS4_13SM90_TMA_LOADENS4_14ComposedLayoutINS4_7SwizzleILi2ELi4ELi3EEENS4_18smem_ptr_flag_bitsILi8EEENSR_INS5_IJNSA_ILi8EEESG_EEENS5_IJSG_SB_EEEEEEEvNS4_8identityESY_S18_vS19_EENS_8epilogue10collective18CollectiveEpilogueINS1B_23Sm100TmaWarpSpecializedILi1ELi1ELi32ELb0ELb0EEEJSH_NS5_IJNSR_ISE_SB_EENSR_ISF_SB_EEEEEaSI_aSI_NS1B_6fusion15FusionCallbacksIS1F_NS1J_17LinearCombinationIaiaiLNS_15FloatRoundStyleE2EEESH_S1I_JEEENS4_5SM1004TMEM4LOAD26SM100_TMEM_LOAD_32dp32b32xESY_NSZ_INS10_ILi1ELi4ELi3EEES13_NSR_INS5_IJS14_SF_EEENS5_IJSF_SB_EEEEEEENS4_39AutoVectorizingCopyWithAssumedAlignmentILi128EEENS4_14SM90_TMA_STOREES1X_S1Z_S1Z_EEEvvEEEEvNT_6ParamsE,"",@"SHT_CUDA_INFO"
	.sectionflags	@""
	.align	4


	//----- nvinfo : EIATTR_CUDA_API_VERSION
	.align		4
        /*0000*/ 	.byte	0x04, 0x37
        /*0002*/ 	.short	(.L_31 - .L_30)
.L_30:
        /*0004*/ 	.word	0x00000082


	//----- nvinfo : EIATTR_KPARAM_INFO
	.align		4
.L_31:
        /*0008*/ 	.byte	0x04, 0x17
        /*000a*/ 	.short	(.L_33 - .L_32)
.L_32:
        /*000c*/ 	.word	0x00000000
        /*0010*/ 	.short	0x0000
        /*0012*/ 	.short	0x0000
        /*0014*/ 	.byte	0x00, 0xf0, 0x01, 0x20


	//----- nvinfo : EIATTR_AT_ENTRY_FRAGMENTS
	.align		4
.L_33:
        /*0018*/ 	.byte	0x04, 0x4f
        /*001a*/ 	.short	(.L_35 - .L_34)


	//   ....[0]....
.L_34:
        /*001c*/ 	.word	0x00000006


	//----- nvinfo : EIATTR_RESERVED_SMEM_USED
	.align		4
.L_35:
        /*0020*/ 	.byte	0x01, 0x41
	.zero		2


	//----- nvinfo : EIATTR_SPARSE_MMA_MASK
	.align		4
        /*0024*/ 	.byte	0x03, 0x50
        /*0026*/ 	.short	0x0000


	//----- nvinfo : EIATTR_TCGEN05_1CTA_USED
	.align		4
        /*0028*/ 	.byte	0x01, 0x51
	.zero		2


	//----- nvinfo : EIATTR_MAXREG_COUNT
	.align		4
        /*002c*/ 	.byte	0x03, 0x1b
        /*002e*/ 	.short	0x00ff


	//----- nvinfo : EIATTR_NUM_BARRIERS
	.align		4
        /*0030*/ 	.byte	0x02, 0x4c
        /*0032*/ 	.byte	0x07
	.zero		1


	//----- nvinfo : EIATTR_EXTERNS
	.align		4
        /*0034*/ 	.byte	0x04, 0x0f
        /*0036*/ 	.short	(.L_37 - .L_36)


	//   ....[0]....
	.align		4
.L_36:
        /*0038*/ 	.word	index@(__assertfail)


	//----- nvinfo : EIATTR_MERCURY_ISA_VERSION
	.align		4
.L_37:
        /*003c*/ 	.byte	0x03, 0x5f
        /*003e*/ 	.short	0x0101


	//----- nvinfo : EIATTR_INT_WARP_WIDE_INSTR_OFFSETS
	.align		4
        /*0040*/ 	.byte	0x04, 0x31
        /*0042*/ 	.short	(.L_39 - .L_38)


	//   ....[0]....
.L_38:
        /*0044*/ 	.word	0x00001fd0


	//   ....[1]....
        /*0048*/ 	.word	0x000042d0


	//   ....[2]....
        /*004c*/ 	.word	0x000042f0


	//   ....[3]....
        /*0050*/ 	.word	0x00004320


	//   ....[4]....
        /*0054*/ 	.word	0x00004d30


	//   ....[5]....
        /*0058*/ 	.word	0x00004e20


	//----- nvinfo : EIATTR_COOP_GROUP_MASK_REGIDS
	.align		4
.L_39:
        /*005c*/ 	.byte	0x04, 0x29
        /*005e*/ 	.short	(.L_41 - .L_40)


	//   ....[0]....
.L_40:
        /*0060*/ 	.word	0xffffffff


	//   ....[1]....
        /*0064*/ 	.word	0xffffffff


	//   ....[2]....
        /*0068*/ 	.word	0xffffffff


	//   ....[3]....
        /*006c*/ 	.word	0xffffffff


	//   ....[4]....
        /*0070*/ 	.word	0xffffffff


	//   ....[5]....
        /*0074*/ 	.word	0xffffffff


	//   ....[6]....
        /*0078*/ 	.word	0xffffffff


	//   ....[7]....
        /*007c*/ 	.word	0xffffffff


	//   ....[8]....
        /*0080*/ 	.word	0xffffffff


	//   ....[9]....
        /*0084*/ 	.word	0xffffffff


	//   ....[10]....
        /*0088*/ 	.word	0xffffffff


	//   ....[11]....
        /*008c*/ 	.word	0xffffffff


	//   ....[12]....
        /*0090*/ 	.word	0xffffffff


	//----- nvinfo : EIATTR_COOP_GROUP_INSTR_OFFSETS
	.align		4
.L_41:
        /*0094*/ 	.byte	0x04, 0x28
        /*0096*/ 	.short	(.L_43 - .L_42)


	//   ....[0]....
.L_42:
        /*0098*/ 	.word	0x00000090


	//   ....[1]....
        /*009c*/ 	.word	0x000004d0


	//   ....[2]....
        /*00a0*/ 	.word	0x00000890


	//   ....[3]....
        /*00a4*/ 	.word	0x000009d0


	//   ....[4]....
        /*00a8*/ 	.word	0x00000ad0


	//   ....[5]....
        /*00ac*/ 	.word	0x00000c40


	//   ....[6]....
        /*00b0*/ 	.word	0x00000de0


	//   ....[7]....
        /*00b4*/ 	.word	0x00001eb0


	//   ....[8]....
        /*00b8*/ 	.word	0x00003620


	//   ....[9]....
        /*00bc*/ 	.word	0x00003830


	//   ....[10]....
        /*00c0*/ 	.word	0x00003860


	//   ....[11]....
        /*00c4*/ 	.word	0x000041b0


	//   ....[12]....
        /*00c8*/ 	.word	0x000043e0


	//----- nvinfo : EIATTR_VRC_CTA_INIT_COUNT
	.align		4
.L_43:
        /*00cc*/ 	.byte	0x02, 0x4a
        /*00ce*/ 	.byte	0x80
	.zero		1


	//----- nvinfo : EIATTR_SYSCALL_OFFSETS
	.align		4
        /*00d0*/ 	.byte	0x04, 0x46
        /*00d2*/ 	.short	(.L_45 - .L_44)


	//   ....[0]....
.L_44:
        /*00d4*/ 	.word	0x000057d0


	//   ....[1]....
        /*00d8*/ 	.word	0x00005910


	//   ....[2]....
        /*00dc*/ 	.word	0x00006020


	//----- nvinfo : EIATTR_MBARRIER_INSTR_OFFSETS
	.align		4
.L_45:
        /*00e0*/ 	.byte	0x04, 0x39
        /*00e2*/ 	.short	(.L_47 - .L_46)


	//   ....[0]....
.L_46:
        /*00e4*/ 	.word	0x000005d0
        /*00e8*/ 	.word	0x000000ff
        /*00ec*/ 	.word	0x00000000
        /*00f0*/ 	.short	0x0100
        /*00f2*/ 	.byte	0x05
	.zero		1


	//   ....[1]....
        /*00f4*/ 	.word	0x000005e0
        /*00f8*/ 	.word	0x000000ff
        /*00fc*/ 	.word	0x000000a8
        /*0100*/ 	.short	0x0100
        /*0102*/ 	.byte	0x05
	.zero		1


	//   ....[2]....
        /*0104*/ 	.word	0x000005f0
        /*0108*/ 	.word	0x000000ff
        /*010c*/ 	.word	0x00000008
        /*0110*/ 	.short	0x0100
        /*0112*/ 	.byte	0x05
	.zero		1


	//   ....[3]....
        /*0114*/ 	.word	0x00000600
        /*0118*/ 	.word	0x000000ff
        /*011c*/ 	.word	0x000000b0
        /*0120*/ 	.short	0x0100
        /*0122*/ 	.byte	0x05
	.zero		1


	//   ....[4]....
        /*0124*/ 	.word	0x00000610
        /*0128*/ 	.word	0x000000ff
        /*012c*/ 	.word	0x00000010
        /*0130*/ 	.short	0x0100
        /*0132*/ 	.byte	0x05
	.zero		1


	//   ....[5]....
        /*0134*/ 	.word	0x00000620
        /*0138*/ 	.word	0x000000ff
        /*013c*/ 	.word	0x000000b8
        /*0140*/ 	.short	0x0100
        /*0142*/ 	.byte	0x05
	.zero		1


	//   ....[6]....
        /*0144*/ 	.word	0x00000630
        /*0148*/ 	.word	0x000000ff
        /*014c*/ 	.word	0x00000018
        /*0150*/ 	.short	0x0100
        /*0152*/ 	.byte	0x05
	.zero		1


	//   ....[7]....
        /*0154*/ 	.word	0x00000640
        /*0158*/ 	.word	0x000000ff
        /*015c*/ 	.word	0x000000c0
        /*0160*/ 	.short	0x0100
        /*0162*/ 	.byte	0x05
	.zero		1


	//   ....[8]....
        /*0164*/ 	.word	0x00000650
        /*0168*/ 	.word	0x000000ff
        /*016c*/ 	.word	0x00000020
        /*0170*/ 	.short	0x0100
        /*0172*/ 	.byte	0x05
	.zero		1


	//   ....[9]....
        /*0174*/ 	.word	0x00000660
        /*0178*/ 	.word	0x000000ff
        /*017c*/ 	.word	0x000000c8
        /*0180*/ 	.short	0x0100
        /*0182*/ 	.byte	0x05
	.zero		1


	//   ....[10]....
        /*0184*/ 	.word	0x00000670
        /*0188*/ 	.word	0x000000ff
        /*018c*/ 	.word	0x00000028
        /*0190*/ 	.short	0x0100
        /*0192*/ 	.byte	0x05
	.zero		1


	//   ....[11]....
        /*0194*/ 	.word	0x00000680
        /*0198*/ 	.word	0x000000ff
        /*019c*/ 	.word	0x000000d0
        /*01a0*/ 	.short	0x0100
        /*01a2*/ 	.byte	0x05
	.zero		1


	//   ....[12]....
        /*01a4*/ 	.word	0x00000690
        /*01a8*/ 	.word	0x000000ff
        /*01ac*/ 	.word	0x00000030
        /*01b0*/ 	.short	0x0100
        /*01b2*/ 	.byte	0x05
	.zero		1


	//   ....[13]....
        /*01b4*/ 	.word	0x000006a0
        /*01b8*/ 	.word	0x000000ff
        /*01bc*/ 	.word	0x000000d8
        /*01c0*/ 	.short	0x0100
        /*01c2*/ 	.byte	0x05
	.zero		1


	//   ....[14]....
        /*01c4*/ 	.word	0x000006b0
        /*01c8*/ 	.word	0x000000ff
        /*01cc*/ 	.word	0x00000038
        /*01d0*/ 	.short	0x0100
        /*01d2*/ 	.byte	0x05
	.zero		1


	//   ....[15]....
        /*01d4*/ 	.word	0x000006c0
        /*01d8*/ 	.word	0x000000ff
        /*01dc*/ 	.word	0x000000e0
        /*01e0*/ 	.short	0x0100
        /*01e2*/ 	.byte	0x05
	.zero		1


	//   ....[16]....
        /*01e4*/ 	.word	0x000006d0
        /*01e8*/ 	.word	0x000000ff
        /*01ec*/ 	.word	0x00000040
        /*01f0*/ 	.short	0x0100
        /*01f2*/ 	.byte	0x05
	.zero		1


	//   ....[17]....
        /*01f4*/ 	.word	0x000006e0
        /*01f8*/ 	.word	0x000000ff
        /*01fc*/ 	.word	0x000000e8
        /*0200*/ 	.short	0x0100
        /*0202*/ 	.byte	0x05
	.zero		1


	//   ....[18]....
        /*0204*/ 	.word	0x000006f0
        /*0208*/ 	.word	0x000000ff
        /*020c*/ 	.word	0x00000048
        /*0210*/ 	.short	0x0100
        /*0212*/ 	.byte	0x05
	.zero		1


	//   ....[19]....
        /*0214*/ 	.word	0x00000700
        /*0218*/ 	.word	0x000000ff
        /*021c*/ 	.word	0x000000f0
        /*0220*/ 	.short	0x0100
        /*0222*/ 	.byte	0x05
	.zero		1


	//   ....[20]....
        /*0224*/ 	.word	0x00000710
        /*0228*/ 	.word	0x000000ff
        /*022c*/ 	.word	0x00000050
        /*0230*/ 	.short	0x0100
        /*0232*/ 	.byte	0x05
	.zero		1


	//   ....[21]....
        /*0234*/ 	.word	0x00000720
        /*0238*/ 	.word	0x000000ff
        /*023c*/ 	.word	0x000000f8
        /*0240*/ 	.short	0x0100
        /*0242*/ 	.byte	0x05
	.zero		1


	//   ....[22]....
        /*0244*/ 	.word	0x00000730
        /*0248*/ 	.word	0x000000ff
        /*024c*/ 	.word	0x00000058
        /*0250*/ 	.short	0x0100
        /*0252*/ 	.byte	0x05
	.zero		1


	//   ....[23]....
        /*0254*/ 	.word	0x00000740
        /*0258*/ 	.word	0x000000ff
        /*025c*/ 	.word	0x00000100
        /*0260*/ 	.short	0x0100
        /*0262*/ 	.byte	0x05
	.zero		1


	//   ....[24]....
        /*0264*/ 	.word	0x00000750
        /*0268*/ 	.word	0x000000ff
        /*026c*/ 	.word	0x00000060
        /*0270*/ 	.short	0x0100
        /*0272*/ 	.byte	0x05
	.zero		1


	//   ....[25]....
        /*0274*/ 	.word	0x00000760
        /*0278*/ 	.word	0x000000ff
        /*027c*/ 	.word	0x00000108
        /*0280*/ 	.short	0x0100
        /*0282*/ 	.byte	0x05
	.zero		1


	//   ....[26]....
        /*0284*/ 	.word	0x00000770
        /*0288*/ 	.word	0x000000ff
        /*028c*/ 	.word	0x00000068
        /*0290*/ 	.short	0x0100
        /*0292*/ 	.byte	0x05
	.zero		1


	//   ....[27]....
        /*0294*/ 	.word	0x00000780
        /*0298*/ 	.word	0x000000ff
        /*029c*/ 	.word	0x00000110
        /*02a0*/ 	.short	0x0100
        /*02a2*/ 	.byte	0x05
	.zero		1


	//   ....[28]....
        /*02a4*/ 	.word	0x00000790
        /*02a8*/ 	.word	0x000000ff
        /*02ac*/ 	.word	0x00000070
        /*02b0*/ 	.short	0x0100
        /*02b2*/ 	.byte	0x05
	.zero		1


	//   ....[29]....
        /*02b4*/ 	.word	0x000007a0
        /*02b8*/ 	.word	0x000000ff
        /*02bc*/ 	.word	0x00000118
        /*02c0*/ 	.short	0x0100
        /*02c2*/ 	.byte	0x05
	.zero		1


	//   ....[30]....
        /*02c4*/ 	.word	0x000007b0
        /*02c8*/ 	.word	0x000000ff
        /*02cc*/ 	.word	0x00000078
        /*02d0*/ 	.short	0x0100
        /*02d2*/ 	.byte	0x05
	.zero		1


	//   ....[31]....
        /*02d4*/ 	.word	0x000007c0
        /*02d8*/ 	.word	0x000000ff
        /*02dc*/ 	.word	0x00000120
        /*02e0*/ 	.short	0x0100
        /*02e2*/ 	.byte	0x05
	.zero		1


	//   ....[32]....
        /*02e4*/ 	.word	0x000007d0
        /*02e8*/ 	.word	0x000000ff
        /*02ec*/ 	.word	0x00000080
        /*02f0*/ 	.short	0x0100
        /*02f2*/ 	.byte	0x05
	.zero		1


	//   ....[33]....
        /*02f4*/ 	.word	0x000007e0
        /*02f8*/ 	.word	0x000000ff
        /*02fc*/ 	.word	0x00000128
        /*0300*/ 	.short	0x0100
        /*0302*/ 	.byte	0x05
	.zero		1


	//   ....[34]....
        /*0304*/ 	.word	0x000007f0
        /*0308*/ 	.word	0x000000ff
        /*030c*/ 	.word	0x00000088
        /*0310*/ 	.short	0x0100
        /*0312*/ 	.byte	0x05
	.zero		1


	//   ....[35]....
        /*0314*/ 	.word	0x00000800
        /*0318*/ 	.word	0x000000ff
        /*031c*/ 	.word	0x00000130
        /*0320*/ 	.short	0x0100
        /*0322*/ 	.byte	0x05
	.zero		1


	//   ....[36]....
        /*0324*/ 	.word	0x00000810
        /*0328*/ 	.word	0x000000ff
        /*032c*/ 	.word	0x00000090
        /*0330*/ 	.short	0x0100
        /*0332*/ 	.byte	0x05
	.zero		1


	//   ....[37]....
        /*0334*/ 	.word	0x00000820
        /*0338*/ 	.word	0x000000ff
        /*033c*/ 	.word	0x00000138
        /*0340*/ 	.short	0x0100
        /*0342*/ 	.byte	0x05
	.zero		1


	//   ....[38]....
        /*0344*/ 	.word	0x00000830
        /*0348*/ 	.word	0x000000ff
        /*034c*/ 	.word	0x00000098
        /*0350*/ 	.short	0x0100
        /*0352*/ 	.byte	0x05
	.zero		1


	//   ....[39]....
        /*0354*/ 	.word	0x00000840
        /*0358*/ 	.word	0x000000ff
        /*035c*/ 	.word	0x00000140
        /*0360*/ 	.short	0x0100
        /*0362*/ 	.byte	0x05
	.zero		1


	//   ....[40]....
        /*0364*/ 	.word	0x00000850
        /*0368*/ 	.word	0x000000ff
        /*036c*/ 	.word	0x000000a0
        /*0370*/ 	.short	0x0100
        /*0372*/ 	.byte	0x05
	.zero		1


	//   ....[41]....
        /*0374*/ 	.word	0x00000860
        /*0378*/ 	.word	0x000000ff
        /*037c*/ 	.word	0x00000148
        /*0380*/ 	.short	0x0100
        /*0382*/ 	.byte	0x05
	.zero		1


	//   ....[42]....
        /*0384*/ 	.word	0x000009a0
        /*0388*/ 	.word	0x000000ff
        /*038c*/ 	.word	0x00000150
        /*0390*/ 	.short	0x0100
        /*0392*/ 	.byte	0x06
	.zero		1


	//   ....[43]....
        /*0394*/ 	.word	0x000009b0
        /*0398*/ 	.word	0x000000ff
        /*039c*/ 	.word	0x00000158
        /*03a0*/ 	.short	0x0100
        /*03a2*/ 	.byte	0x06
	.zero		1


	//   ....[44]....
        /*03a4*/ 	.word	0x00000aa0
        /*03a8*/ 	.word	0x000000ff
        /*03ac*/ 	.word	0x00000160
        /*03b0*/ 	.short	0x0100
        /*03b2*/ 	.byte	0x05
	.zero		1


	//   ....[45]....
        /*03b4*/ 	.word	0x00000ab0
        /*03b8*/ 	.word	0x000000ff
        /*03bc*/ 	.word	0x00000168
        /*03c0*/ 	.short	0x0100
        /*03c2*/ 	.byte	0x05
	.zero		1


	//   ....[46]....
        /*03c4*/ 	.word	0x00000bf0
        /*03c8*/ 	.word	0x000000ff
        /*03cc*/ 	.word	0x00000170
        /*03d0*/ 	.short	0x0100
        /*03d2*/ 	.byte	0x05
	.zero		1


	//   ....[47]....
        /*03d4*/ 	.word	0x00000c00
        /*03d8*/ 	.word	0x000000ff
        /*03dc*/ 	.word	0x00000180
        /*03e0*/ 	.short	0x0100
        /*03e2*/ 	.byte	0x05
	.zero		1


	//   ....[48]....
        /*03e4*/ 	.word	0x00000c10
        /*03e8*/ 	.word	0x000000ff
        /*03ec*/ 	.word	0x00000178
        /*03f0*/ 	.short	0x0100
        /*03f2*/ 	.byte	0x05
	.zero		1


	//   ....[49]....
        /*03f4*/ 	.word	0x00000c20
        /*03f8*/ 	.word	0x000000ff
        /*03fc*/ 	.word	0x00000188
        /*0400*/ 	.short	0x0100
        /*0402*/ 	.byte	0x05
	.zero		1


	//   ....[50]....
        /*0404*/ 	.word	0x00000d50
        /*0408*/ 	.word	0x000000ff
        /*040c*/ 	.word	0x00000190
        /*0410*/ 	.short	0x0100
        /*0412*/ 	.byte	0x06
	.zero		1


	//   ....[51]....
        /*0414*/ 	.word	0x00000d60
        /*0418*/ 	.word	0x000000ff
        /*041c*/ 	.word	0x000001b0
        /*0420*/ 	.short	0x0100
        /*0422*/ 	.byte	0x06
	.zero		1


	//   ....[52]....
        /*0424*/ 	.word	0x00000d70
        /*0428*/ 	.word	0x000000ff
        /*042c*/ 	.word	0x00000198
        /*0430*/ 	.short	0x0100
        /*0432*/ 	.byte	0x06
	.zero		1


	//   ....[53]....
        /*0434*/ 	.word	0x00000d80
        /*0438*/ 	.word	0x000000ff
        /*043c*/ 	.word	0x000001b8
        /*0440*/ 	.short	0x0100
        /*0442*/ 	.byte	0x06
	.zero		1


	//   ....[54]....
        /*0444*/ 	.word	0x00000d90
        /*0448*/ 	.word	0x000000ff
        /*044c*/ 	.word	0x000001a0
        /*0450*/ 	.short	0x0100
        /*0452*/ 	.byte	0x06
	.zero		1


	//   ....[55]....
        /*0454*/ 	.word	0x00000da0
        /*0458*/ 	.word	0x000000ff
        /*045c*/ 	.word	0x000001c0
        /*0460*/ 	.short	0x0100
        /*0462*/ 	.byte	0x06
	.zero		1


	//   ....[56]....
        /*0464*/ 	.word	0x00000db0
        /*0468*/ 	.word	0x000000ff
        /*046c*/ 	.word	0x000001a8
        /*0470*/ 	.short	0x0100
        /*0472*/ 	.byte	0x06
	.zero		1


	//   ....[57]....
        /*0474*/ 	.word	0x00000dc0
        /*0478*/ 	.word	0x000000ff
        /*047c*/ 	.word	0x000001c8
        /*0480*/ 	.short	0x0100
        /*0482*/ 	.byte	0x06
	.zero		1


	//   ....[58]....
        /*0484*/ 	.word	0x00000eb0
        /*0488*/ 	.word	0x000000ff
        /*048c*/ 	.word	0x000001d0
        /*0490*/ 	.short	0x0100
        /*0492*/ 	.byte	0x05
	.zero		1


	//   ....[59]....
        /*0494*/ 	.word	0x00000ec0
        /*0498*/ 	.word	0x000000ff
        /*049c*/ 	.word	0x000001e0
        /*04a0*/ 	.short	0x0100
        /*04a2*/ 	.byte	0x05
	.zero		1


	//   ....[60]....
        /*04a4*/ 	.word	0x00000ed0
        /*04a8*/ 	.word	0x000000ff
        /*04ac*/ 	.word	0x000001d8
        /*04b0*/ 	.short	0x0100
        /*04b2*/ 	.byte	0x05
	.zero		1


	//   ....[61]....
        /*04b4*/ 	.word	0x00000ee0
        /*04b8*/ 	.word	0x000000ff
        /*04bc*/ 	.word	0x000001e8
        /*04c0*/ 	.short	0x0100
        /*04c2*/ 	.byte	0x05
	.zero		1


	//   ....[62]....
        /*04c4*/ 	.word	0x000017b0
        /*04c8*/ 	.word	0x00000003
        /*04cc*/ 	.word	0x000001e0
        /*04d0*/ 	.short	0x010a
        /*04d2*/ 	.byte	0xff
	.zero		1


	//   ....[63]....
        /*04d4*/ 	.word	0x000017e0
        /*04d8*/ 	.word	0x00000003
        /*04dc*/ 	.word	0x000001d0
        /*04e0*/ 	.short	0x0101
        /*04e2*/ 	.byte	0xff
	.zero		1


	//   ....[64]....
        /*04e4*/ 	.word	0x000018b0
        /*04e8*/ 	.word	0x000000ff
        /*04ec*/ 	.word	0x000000a8
        /*04f0*/ 	.short	0x010a
        /*04f2*/ 	.byte	0x08
	.zero		1


	//   ....[65]....
        /*04f4*/ 	.word	0x00001950
        /*04f8*/ 	.word	0x000000ff
        /*04fc*/ 	.word	0x000000a8
        /*0500*/ 	.short	0x010a
        /*0502*/ 	.byte	0x21
	.zero		1


	//   ....[66]....
        /*0504*/ 	.word	0x00001aa0
        /*0508*/ 	.word	0x000000ff
        /*050c*/ 	.word	0x000000a8
        /*0510*/ 	.short	0x010a
        /*0512*/ 	.byte	0x08
	.zero		1


	//   ....[67]....
        /*0514*/ 	.word	0x00001bb0
        /*0518*/ 	.word	0x000000ff
        /*051c*/ 	.word	0x00000168
        /*0520*/ 	.short	0x0101
        /*0522*/ 	.byte	0x04
	.zero		1


	//   ....[68]....
        /*0524*/ 	.word	0x00001bd0
        /*0528*/ 	.word	0x000000ff
        /*052c*/ 	.word	0x000000a8
        /*0530*/ 	.short	0x010a
        /*0532*/ 	.byte	0x08
	.zero		1


	//   ....[69]....
        /*0534*/ 	.word	0x00001c50
        /*0538*/ 	.word	0x000000ff
        /*053c*/ 	.word	0x000000a8
        /*0540*/ 	.short	0x010a
        /*0542*/ 	.byte	0x11
	.zero		1


	//   ....[70]....
        /*0544*/ 	.word	0x00001da0
        /*0548*/ 	.word	0x000000ff
        /*054c*/ 	.word	0x000000a8
        /*0550*/ 	.short	0x010a
        /*0552*/ 	.byte	0x08
	.zero		1


	//   ....[71]....
        /*0554*/ 	.word	0x00001ee0
        /*0558*/ 	.word	0x00000002
        /*055c*/ 	.word	0x00000170
        /*0560*/ 	.short	0x010a
        /*0562*/ 	.byte	0xff
	.zero		1


	//   ....[72]....
        /*0564*/ 	.word	0x00001fa0
        /*0568*/ 	.word	0x00000002
        /*056c*/ 	.word	0x00000000
        /*0570*/ 	.short	0x0101
        /*0572*/ 	.byte	0xff
	.zero		1


	//   ....[73]....
        /*0574*/ 	.word	0x00002500
        /*0578*/ 	.word	0x000000ff
        /*057c*/ 	.word	0x00000000
        /*0580*/ 	.short	0x010a
        /*0582*/ 	.byte	0x05
	.zero		1


	//   ....[74]....
        /*0584*/ 	.word	0x00002590
        /*0588*/ 	.word	0x000000ff
        /*058c*/ 	.word	0x00000000
        /*0590*/ 	.short	0x010a
        /*0592*/ 	.byte	0x05
	.zero		1


	//   ....[75]....
        /*0594*/ 	.word	0x00002620
        /*0598*/ 	.word	0x000000ff
        /*059c*/ 	.word	0x00000000
        /*05a0*/ 	.short	0x010a
        /*05a2*/ 	.byte	0x05
	.zero		1


	//   ....[76]....
        /*05a4*/ 	.word	0x000026b0
        /*05a8*/ 	.word	0x000000ff
        /*05ac*/ 	.word	0x00000000
        /*05b0*/ 	.short	0x010a
        /*05b2*/ 	.byte	0x05
	.zero		1


	//   ....[77]....
        /*05b4*/ 	.word	0x00002740
        /*05b8*/ 	.word	0x000000ff
        /*05bc*/ 	.word	0x00000000
        /*05c0*/ 	.short	0x010a
        /*05c2*/ 	.byte	0x05
	.zero		1


	//   ....[78]....
        /*05c4*/ 	.word	0x000027d0
        /*05c8*/ 	.word	0x000000ff
        /*05cc*/ 	.word	0x00000000
        /*05d0*/ 	.short	0x010a
        /*05d2*/ 	.byte	0x05
	.zero		1


	//   ....[79]....
        /*05d4*/ 	.word	0x00002860
        /*05d8*/ 	.word	0x000000ff
        /*05dc*/ 	.word	0x00000000
        /*05e0*/ 	.short	0x010a
        /*05e2*/ 	.byte	0x05
	.zero		1


	//   ....[80]....
        /*05e4*/ 	.word	0x000028f0
        /*05e8*/ 	.word	0x000000ff
        /*05ec*/ 	.word	0x00000000
        /*05f0*/ 	.short	0x010a
        /*05f2*/ 	.byte	0x05
	.zero		1


	//   ....[81]....
        /*05f4*/ 	.word	0x00002980
        /*05f8*/ 	.word	0x000000ff
        /*05fc*/ 	.word	0x00000000
        /*0600*/ 	.short	0x010a
        /*0602*/ 	.byte	0x05
	.zero		1


	//   ....[82]....
        /*0604*/ 	.word	0x00002a10
        /*0608*/ 	.word	0x000000ff
        /*060c*/ 	.word	0x00000000
        /*0610*/ 	.short	0x010a
        /*0612*/ 	.byte	0x05
	.zero		1


	//   ....[83]....
        /*0614*/ 	.word	0x00002aa0
        /*0618*/ 	.word	0x000000ff
        /*061c*/ 	.word	0x00000000
        /*0620*/ 	.short	0x010a
        /*0622*/ 	.byte	0x05
	.zero		1


	//   ....[84]....
        /*0624*/ 	.word	0x00002b30
        /*0628*/ 	.word	0x000000ff
        /*062c*/ 	.word	0x00000000
        /*0630*/ 	.short	0x010a
        /*0632*/ 	.byte	0x05
	.zero		1


	//   ....[85]....
        /*0634*/ 	.word	0x00002bc0
        /*0638*/ 	.word	0x000000ff
        /*063c*/ 	.word	0x00000000
        /*0640*/ 	.short	0x010a
        /*0642*/ 	.byte	0x05
	.zero		1


	//   ....[86]....
        /*0644*/ 	.word	0x00002c50
        /*0648*/ 	.word	0x000000ff
        /*064c*/ 	.word	0x00000000
        /*0650*/ 	.short	0x010a
        /*0652*/ 	.byte	0x05
	.zero		1


	//   ....[87]....
        /*0654*/ 	.word	0x00002ce0
        /*0658*/ 	.word	0x000000ff
        /*065c*/ 	.word	0x00000000
        /*0660*/ 	.short	0x010a
        /*0662*/ 	.byte	0x05
	.zero		1


	//   ....[88]....
        /*0664*/ 	.word	0x00002d70
        /*0668*/ 	.word	0x000000ff
        /*066c*/ 	.word	0x00000000
        /*0670*/ 	.short	0x010a
        /*0672*/ 	.byte	0x05
	.zero		1


	//   ....[89]....
        /*0674*/ 	.word	0x00002e00
        /*0678*/ 	.word	0x000000ff
        /*067c*/ 	.word	0x00000000
        /*0680*/ 	.short	0x010a
        /*0682*/ 	.byte	0x05
	.zero		1


	//   ....[90]....
        /*0684*/ 	.word	0x00002e90
        /*0688*/ 	.word	0x000000ff
        /*068c*/ 	.word	0x00000000
        /*0690*/ 	.short	0x010a
        /*0692*/ 	.byte	0x05
	.zero		1


	//   ....[91]....
        /*0694*/ 	.word	0x00002f20
        /*0698*/ 	.word	0x000000ff
        /*069c*/ 	.word	0x00000000
        /*06a0*/ 	.short	0x010a
        /*06a2*/ 	.byte	0x05
	.zero		1


	//   ....[92]....
        /*06a4*/ 	.word	0x00002fb0
        /*06a8*/ 	.word	0x000000ff
        /*06ac*/ 	.word	0x00000000
        /*06b0*/ 	.short	0x010a
        /*06b2*/ 	.byte	0x05
	.zero		1


	//   ....[93]....
        /*06b4*/ 	.word	0x00003050
        /*06b8*/ 	.word	0x00000000
        /*06bc*/ 	.word	0x00000000
        /*06c0*/ 	.short	0x010a
        /*06c2*/ 	.byte	0xff
	.zero		1


	//   ....[94]....
        /*06c4*/ 	.word	0x00003170
        /*06c8*/ 	.word	0x00000000
        /*06cc*/ 	.word	0x000001d0
        /*06d0*/ 	.short	0x010a
        /*06d2*/ 	.byte	0xff
	.zero		1


	//   ....[95]....
        /*06d4*/ 	.word	0x000031d0
        /*06d8*/ 	.word	0x00000004
        /*06dc*/ 	.word	0x00000000
        /*06e0*/ 	.short	0x0101
        /*06e2*/ 	.byte	0xff
	.zero		1


	//   ....[96]....
        /*06e4*/ 	.word	0x000031f0
        /*06e8*/ 	.word	0x000000ff
        /*06ec*/ 	.word	0x00000180
        /*06f0*/ 	.short	0x010a
        /*06f2*/ 	.byte	0x05
	.zero		1


	//   ....[97]....
        /*06f4*/ 	.word	0x00003310
        /*06f8*/ 	.word	0x00000000
        /*06fc*/ 	.word	0x00000170
        /*0700*/ 	.short	0x010a
        /*0702*/ 	.byte	0xff
	.zero		1


	//   ....[98]....
        /*0704*/ 	.word	0x00003420
        /*0708*/ 	.word	0x00000000
        /*070c*/ 	.word	0x00000000
        /*0710*/ 	.short	0x0101
        /*0712*/ 	.byte	0xff
	.zero		1


	//   ....[99]....
        /*0714*/ 	.word	0x000034b0
        /*0718*/ 	.word	0x000000ff
        /*071c*/ 	.word	0x00000180
        /*0720*/ 	.short	0x0106
        /*0722*/ 	.byte	0x05
	.zero		1


	//   ....[100]....
        /*0724*/ 	.word	0x000034d0
        /*0728*/ 	.word	0x000000ff
        /*072c*/ 	.word	0x00000180
        /*0730*/ 	.short	0x010a
        /*0732*/ 	.byte	0x05
	.zero		1


	//   ....[101]....
        /*0734*/ 	.word	0x00003560
        /*0738*/ 	.word	0x000000ff
        /*073c*/ 	.word	0x00000180
        /*0740*/ 	.short	0x0106
        /*0742*/ 	.byte	0x04
	.zero		1


	//   ....[102]....
        /*0744*/ 	.word	0x000035a0
        /*0748*/ 	.word	0x00000000
        /*074c*/ 	.word	0x00000180
        /*0750*/ 	.short	0x010a
        /*0752*/ 	.byte	0xff
	.zero		1


	//   ....[103]....
        /*0754*/ 	.word	0x00003aa0
        /*0758*/ 	.word	0x00000000
        /*075c*/ 	.word	0x00000170
        /*0760*/ 	.short	0x010a
        /*0762*/ 	.byte	0xff
	.zero		1


	//   ....[104]....
        /*0764*/ 	.word	0x00003bb0
        /*0768*/ 	.word	0x00000003
        /*076c*/ 	.word	0x00000000
        /*0770*/ 	.short	0x0101
        /*0772*/ 	.byte	0xff
	.zero		1


	//   ....[105]....
        /*0774*/ 	.word	0x00003bc0
        /*0778*/ 	.word	0x000000ff
        /*077c*/ 	.word	0x00000000
        /*0780*/ 	.short	0x010a
        /*0782*/ 	.byte	0x04
	.zero		1


	//   ....[106]....
        /*0784*/ 	.word	0x00003be0
        /*0788*/ 	.word	0x000000ff
        /*078c*/ 	.word	0x000001b0
        /*0790*/ 	.short	0x010a
        /*0792*/ 	.byte	0x08
	.zero		1


	//   ....[107]....
        /*0794*/ 	.word	0x00003cb0
        /*0798*/ 	.word	0x000000ff
        /*079c*/ 	.word	0x00000000
        /*07a0*/ 	.short	0x010a
        /*07a2*/ 	.byte	0x07
	.zero		1


	//   ....[108]....
        /*07a4*/ 	.word	0x00003df0
        /*07a8*/ 	.word	0x000000ff
        /*07ac*/ 	.word	0x00000000
        /*07b0*/ 	.short	0x010a
        /*07b2*/ 	.byte	0x04
	.zero		1


	//   ....[109]....
        /*07b4*/ 	.word	0x00003fe0
        /*07b8*/ 	.word	0x000000ff
        /*07bc*/ 	.word	0x00000000
        /*07c0*/ 	.short	0x010a
        /*07c2*/ 	.byte	0x05
	.zero		1


	//   ....[110]....
        /*07c4*/ 	.word	0x00004070
        /*07c8*/ 	.word	0x000000ff
        /*07cc*/ 	.word	0x00000000
        /*07d0*/ 	.short	0x010a
        /*07d2*/ 	.byte	0x05
	.zero		1


	//   ....[111]....
        /*07d4*/ 	.word	0x00004100
        /*07d8*/ 	.word	0x000000ff
        /*07dc*/ 	.word	0x00000000
        /*07e0*/ 	.short	0x010a
        /*07e2*/ 	.byte	0x05
	.zero		1


	//   ....[112]....
        /*07e4*/ 	.word	0x00004190
        /*07e8*/ 	.word	0x000000ff
        /*07ec*/ 	.word	0x00000000
        /*07f0*/ 	.short	0x010a
        /*07f2*/ 	.byte	0x07
	.zero		1


	//   ....[113]....
        /*07f4*/ 	.word	0x000045d0
        /*07f8*/ 	.word	0x00000000
        /*07fc*/ 	.word	0x00000170
        /*0800*/ 	.short	0x010a
        /*0802*/ 	.byte	0xff
	.zero		1


	//   ....[114]....
        /*0804*/ 	.word	0x000046c0
        /*0808*/ 	.word	0x00000000
        /*080c*/ 	.word	0x00000000
        /*0810*/ 	.short	0x0101
        /*0812*/ 	.byte	0xff
	.zero		1


	//   ....[115]....
        /*0814*/ 	.word	0x000049e0
        /*0818*/ 	.word	0x000000ff
        /*081c*/ 	.word	0x00000168
        /*0820*/ 	.short	0x010a
        /*0822*/ 	.byte	0x06
	.zero		1


	//   ....[116]....
        /*0824*/ 	.word	0x00004b60
        /*0828*/ 	.word	0x000000ff
        /*082c*/ 	.word	0x00000158
        /*0830*/ 	.short	0x010a
        /*0832*/ 	.byte	0x06
	.zero		1


	//   ....[117]....
        /*0834*/ 	.word	0x00004e90
        /*0838*/ 	.word	0x000000ff
        /*083c*/ 	.word	0x00000150
        /*0840*/ 	.short	0x010b
        /*0842*/ 	.byte	0x06
	.zero		1


	//   ....[118]....
        /*0844*/ 	.word	0x00004eb0
        /*0848*/ 	.word	0x000000ff
        /*084c*/ 	.word	0x00000000
        /*0850*/ 	.short	0x0101
        /*0852*/ 	.byte	0x25
	.zero		1


	//   ....[119]....
        /*0854*/ 	.word	0x00004ef0
        /*0858*/ 	.word	0x00000000
        /*085c*/ 	.word	0x00000158
        /*0860*/ 	.short	0x010a
        /*0862*/ 	.byte	0xff
	.zero		1


	//   ....[120]....
        /*0864*/ 	.word	0x000051e0
        /*0868*/ 	.word	0x00000000
        /*086c*/ 	.word	0x00000170
        /*0870*/ 	.short	0x010a
        /*0872*/ 	.byte	0xff
	.zero		1


	//   ....[121]....
        /*0874*/ 	.word	0x000052f0
        /*0878*/ 	.word	0x00000000
        /*087c*/ 	.word	0x00000000
        /*0880*/ 	.short	0x0101
        /*0882*/ 	.byte	0xff
	.zero		1


	//   ....[122]....
        /*0884*/ 	.word	0x00005c60
        /*0888*/ 	.word	0x000000ff
        /*088c*/ 	.word	0x00000150
        /*0890*/ 	.short	0x010a
        /*0892*/ 	.byte	0x2b
	.zero		1


	//   ....[123]....
        /*0894*/ 	.word	0x00005c70
        /*0898*/ 	.word	0x0000005c
        /*089c*/ 	.word	0x00000190
        /*08a0*/ 	.short	0x010a
        /*08a2*/ 	.byte	0xff
	.zero		1


	//   ....[124]....
        /*08a4*/ 	.word	0x00005dc0
        /*08a8*/ 	.word	0x000000ff
        /*08ac*/ 	.word	0x00000150
        /*08b0*/ 	.short	0x010a
        /*08b2*/ 	.byte	0x2b
	.zero		1


	//   ....[125]....
        /*08b4*/ 	.word	0x00005ea0
        /*08b8*/ 	.word	0x000000ff
        /*08bc*/ 	.word	0x00000000
        /*08c0*/ 	.short	0x0101
        /*08c2*/ 	.byte	0x04
	.zero		1


	//   ....[126]....
        /*08c4*/ 	.word	0x00005f00
        /*08c8*/ 	.word	0x0000005c
        /*08cc*/ 	.word	0x00000190
        /*08d0*/ 	.short	0x010a
        /*08d2*/ 	.byte	0xff
	.zero		1


	//   ....[127]....
        /*08d4*/ 	.word	0x00006250
        /*08d8*/ 	.word	0x000000ff
        /*08dc*/ 	.word	0x00000000
        /*08e0*/ 	.short	0x0101
        /*08e2*/ 	.byte	0x05
	.zero		1


	//   ....[128]....
        /*08e4*/ 	.word	0x00006bc0
        /*08e8*/ 	.word	0x00000003
        /*08ec*/ 	.word	0x000001e0
        /*08f0*/ 	.short	0x010a
        /*08f2*/ 	.byte	0xff
	.zero		1


	//   ....[129]....
        /*08f4*/ 	.word	0x00006c20
        /*08f8*/ 	.word	0x00000002
        /*08fc*/ 	.word	0x000000a8
        /*0900*/ 	.short	0x010a
        /*0902*/ 	.byte	0xff
	.zero		1


	//   ....[130]....
        /*0904*/ 	.word	0x00006c80
        /*0908*/ 	.word	0x00000002
        /*090c*/ 	.word	0x000000a8
        /*0910*/ 	.short	0x010a
        /*0912*/ 	.byte	0xff
	.zero		1


	//   ....[131]....
        /*0914*/ 	.word	0x00006cd0
        /*0918*/ 	.word	0x00000002
        /*091c*/ 	.word	0x00000170
        /*0920*/ 	.short	0x010a
        /*0922*/ 	.byte	0xff
	.zero		1


	//   ....[132]....
        /*0924*/ 	.word	0x00006d30
        /*0928*/ 	.word	0x00000000
        /*092c*/ 	.word	0x00000000
        /*0930*/ 	.short	0x010a
        /*0932*/ 	.byte	0xff
	.zero		1


	//   ....[133]....
        /*0934*/ 	.word	0x00006d90
        /*0938*/ 	.word	0x00000000
        /*093c*/ 	.word	0x00000000
        /*0940*/ 	.short	0x010a
        /*0942*/ 	.byte	0xff
	.zero		1


	//   ....[134]....
        /*0944*/ 	.word	0x00006df0
        /*0948*/ 	.word	0x00000000
        /*094c*/ 	.word	0x00000000
        /*0950*/ 	.short	0x010a
        /*0952*/ 	.byte	0xff
	.zero		1


	//   ....[135]....
        /*0954*/ 	.word	0x00006e50
        /*0958*/ 	.word	0x00000000
        /*095c*/ 	.word	0x00000000
        /*0960*/ 	.short	0x010a
        /*0962*/ 	.byte	0xff
	.zero		1


	//   ....[136]....
        /*0964*/ 	.word	0x00006eb0
        /*0968*/ 	.word	0x00000000
        /*096c*/ 	.word	0x00000000
        /*0970*/ 	.short	0x010a
        /*0972*/ 	.byte	0xff
	.zero		1


	//   ....[137]....
        /*0974*/ 	.word	0x00006f10
        /*0978*/ 	.word	0x00000000
        /*097c*/ 	.word	0x00000000
        /*0980*/ 	.short	0x010a
        /*0982*/ 	.byte	0xff
	.zero		1


	//   ....[138]....
        /*0984*/ 	.word	0x00006f70
        /*0988*/ 	.word	0x00000000
        /*098c*/ 	.word	0x00000000
        /*0990*/ 	.short	0x010a
        /*0992*/ 	.byte	0xff
	.zero		1


	//   ....[139]....
        /*0994*/ 	.word	0x00006fd0
        /*0998*/ 	.word	0x00000000
        /*099c*/ 	.word	0x00000000
        /*09a0*/ 	.short	0x010a
        /*09a2*/ 	.byte	0xff
	.zero		1


	//   ....[140]....
        /*09a4*/ 	.word	0x00007030
        /*09a8*/ 	.word	0x00000000
        /*09ac*/ 	.word	0x00000000
        /*09b0*/ 	.short	0x010a
        /*09b2*/ 	.byte	0xff
	.zero		1


	//   ....[141]....
        /*09b4*/ 	.word	0x00007090
        /*09b8*/ 	.word	0x00000000
        /*09bc*/ 	.word	0x00000000
        /*09c0*/ 	.short	0x010a
        /*09c2*/ 	.byte	0xff
	.zero		1


	//   ....[142]....
        /*09c4*/ 	.word	0x000070f0
        /*09c8*/ 	.word	0x00000000
        /*09cc*/ 	.word	0x00000000
        /*09d0*/ 	.short	0x010a
        /*09d2*/ 	.byte	0xff
	.zero		1


	//   ....[143]....
        /*09d4*/ 	.word	0x00007150
        /*09d8*/ 	.word	0x00000000
        /*09dc*/ 	.word	0x00000000
        /*09e0*/ 	.short	0x010a
        /*09e2*/ 	.byte	0xff
	.zero		1


	//   ....[144]....
        /*09e4*/ 	.word	0x000071b0
        /*09e8*/ 	.word	0x00000000
        /*09ec*/ 	.word	0x00000000
        /*09f0*/ 	.short	0x010a
        /*09f2*/ 	.byte	0xff
	.zero		1


	//   ....[145]....
        /*09f4*/ 	.word	0x00007210
        /*09f8*/ 	.word	0x00000000
        /*09fc*/ 	.word	0x00000000
        /*0a00*/ 	.short	0x010a
        /*0a02*/ 	.byte	0xff
	.zero		1


	//   ....[146]....
        /*0a04*/ 	.word	0x00007270
        /*0a08*/ 	.word	0x00000000
        /*0a0c*/ 	.word	0x00000000
        /*0a10*/ 	.short	0x010a
        /*0a12*/ 	.byte	0xff
	.zero		1


	//   ....[147]....
        /*0a14*/ 	.word	0x000072d0
        /*0a18*/ 	.word	0x00000000
        /*0a1c*/ 	.word	0x00000000
        /*0a20*/ 	.short	0x010a
        /*0a22*/ 	.byte	0xff
	.zero		1


	//   ....[148]....
        /*0a24*/ 	.word	0x00007330
        /*0a28*/ 	.word	0x00000000
        /*0a2c*/ 	.word	0x00000000
        /*0a30*/ 	.short	0x010a
        /*0a32*/ 	.byte	0xff
	.zero		1


	//   ....[149]....
        /*0a34*/ 	.word	0x00007390
        /*0a38*/ 	.word	0x00000000
        /*0a3c*/ 	.word	0x00000000
        /*0a40*/ 	.short	0x010a
        /*0a42*/ 	.byte	0xff
	.zero		1


	//   ....[150]....
        /*0a44*/ 	.word	0x000073f0
        /*0a48*/ 	.word	0x00000000
        /*0a4c*/ 	.word	0x00000000
        /*0a50*/ 	.short	0x010a
        /*0a52*/ 	.byte	0xff
	.zero		1


	//   ....[151]....
        /*0a54*/ 	.word	0x00007450
        /*0a58*/ 	.word	0x00000000
        /*0a5c*/ 	.word	0x00000000
        /*0a60*/ 	.short	0x010a
        /*0a62*/ 	.byte	0xff
	.zero		1


	//   ....[152]....
        /*0a64*/ 	.word	0x000074a0
        /*0a68*/ 	.word	0x00000000
        /*0a6c*/ 	.word	0x000001d0
        /*0a70*/ 	.short	0x010a
        /*0a72*/ 	.byte	0xff
	.zero		1


	//   ....[153]....
        /*0a74*/ 	.word	0x00007500
        /*0a78*/ 	.word	0x00000000
        /*0a7c*/ 	.word	0x00000180
        /*0a80*/ 	.short	0x010a
        /*0a82*/ 	.byte	0xff
	.zero		1


	//   ....[154]....
        /*0a84*/ 	.word	0x00007550
        /*0a88*/ 	.word	0x00000000
        /*0a8c*/ 	.word	0x00000170
        /*0a90*/ 	.short	0x010a
        /*0a92*/ 	.byte	0xff
	.zero		1


	//   ....[155]....
        /*0a94*/ 	.word	0x000075b0
        /*0a98*/ 	.word	0x00000000
        /*0a9c*/ 	.word	0x00000180
        /*0aa0*/ 	.short	0x010a
        /*0aa2*/ 	.byte	0xff
	.zero		1


	//   ....[156]....
        /*0aa4*/ 	.word	0x00007600
        /*0aa8*/ 	.word	0x00000000
        /*0aac*/ 	.word	0x00000170
        /*0ab0*/ 	.short	0x010a
        /*0ab2*/ 	.byte	0xff
	.zero		1


	//   ....[157]....
        /*0ab4*/ 	.word	0x00007660
        /*0ab8*/ 	.word	0x00000003
        /*0abc*/ 	.word	0x000001b0
        /*0ac0*/ 	.short	0x010a
        /*0ac2*/ 	.byte	0xff
	.zero		1


	//   ....[158]....
        /*0ac4*/ 	.word	0x000076c0
        /*0ac8*/ 	.word	0x00000000
        /*0acc*/ 	.word	0x00000000
        /*0ad0*/ 	.short	0x010a
        /*0ad2*/ 	.byte	0xff
	.zero		1


	//   ....[159]....
        /*0ad4*/ 	.word	0x00007720
        /*0ad8*/ 	.word	0x00000000
        /*0adc*/ 	.word	0x00000000
        /*0ae0*/ 	.short	0x010a
        /*0ae2*/ 	.byte	0xff
	.zero		1


	//   ....[160]....
        /*0ae4*/ 	.word	0x00007780
        /*0ae8*/ 	.word	0x00000000
        /*0aec*/ 	.word	0x00000000
        /*0af0*/ 	.short	0x010a
        /*0af2*/ 	.byte	0xff
	.zero		1


	//   ....[161]....
        /*0af4*/ 	.word	0x000077e0
        /*0af8*/ 	.word	0x00000000
        /*0afc*/ 	.word	0x00000000
        /*0b00*/ 	.short	0x010a
        /*0b02*/ 	.byte	0xff
	.zero		1


	//   ....[162]....
        /*0b04*/ 	.word	0x00007840
        /*0b08*/ 	.word	0x00000000
        /*0b0c*/ 	.word	0x00000000
        /*0b10*/ 	.short	0x010a
        /*0b12*/ 	.byte	0xff
	.zero		1


	//   ....[163]....
        /*0b14*/ 	.word	0x00007890
        /*0b18*/ 	.word	0x00000000
        /*0b1c*/ 	.word	0x00000170
        /*0b20*/ 	.short	0x010a
        /*0b22*/ 	.byte	0xff
	.zero		1


	//   ....[164]....
        /*0b24*/ 	.word	0x000078f0
        /*0b28*/ 	.word	0x00000000
        /*0b2c*/ 	.word	0x00000168
        /*0b30*/ 	.short	0x010a
        /*0b32*/ 	.byte	0xff
	.zero		1


	//   ....[165]....
        /*0b34*/ 	.word	0x00007950
        /*0b38*/ 	.word	0x00000003
        /*0b3c*/ 	.word	0x00000158
        /*0b40*/ 	.short	0x010a
        /*0b42*/ 	.byte	0xff
	.zero		1


	//   ....[166]....
        /*0b44*/ 	.word	0x000079a0
        /*0b48*/ 	.word	0x00000000
        /*0b4c*/ 	.word	0x00000170
        /*0b50*/ 	.short	0x010a
        /*0b52*/ 	.byte	0xff
	.zero		1


	//   ....[167]....
        /*0b54*/ 	.word	0x00007a00
        /*0b58*/ 	.word	0x00000000
        /*0b5c*/ 	.word	0x00000150
        /*0b60*/ 	.short	0x010a
        /*0b62*/ 	.byte	0xff
	.zero		1


	//   ....[168]....
        /*0b64*/ 	.word	0x00007a50
        /*0b68*/ 	.word	0x0000005c
        /*0b6c*/ 	.word	0x00000190
        /*0b70*/ 	.short	0x010a
        /*0b72*/ 	.byte	0xff
	.zero		1


	//----- nvinfo : EIATTR_NUM_MBARRIERS
	.align		4
.L_47:
        /*0b74*/ 	.byte	0x03, 0x38
        /*0b76*/ 	.short	0x003e


	//----- nvinfo : EIATTR_EXIT_INSTR_OFFSETS
	.align		4
        /*0b78*/ 	.byte	0x04, 0x1c
        /*0b7a*/ 	.short	(.L_49 - .L_48)


	//   ....[0]....
.L_48:
        /*0b7c*/ 	.word	0x00003080


	//   ....[1]....
        /*0b80*/ 	.word	0x00003570


	//   ....[2]....
        /*0b84*/ 	.word	0x000035d0


	//   ....[3]....
        /*0b88*/ 	.word	0x000043f0


	//   ....[4]....
        /*0b8c*/ 	.word	0x00004f20


	//   ....[5]....
        /*0b90*/ 	.word	0x00004f60


	//   ....[6]....
        /*0b94*/ 	.word	0x00006bb0


	//----- nvinfo : EIATTR_MAX_THREADS
	.align		4
.L_49:
        /*0b98*/ 	.byte	0x04, 0x05
        /*0b9a*/ 	.short	(.L_51 - .L_50)
.L_50:
        /*0b9c*/ 	.word	0x00000100
        /*0ba0*/ 	.word	0x00000001
        /*0ba4*/ 	.word	0x00000001


	//----- nvinfo : EIATTR_CRS_STACK_SIZE
	.align		4
.L_51:
        /*0ba8*/ 	.byte	0x04, 0x1e
        /*0baa*/ 	.short	(.L_53 - .L_52)
.L_52:
        /*0bac*/ 	.word	0x00000000


	//----- nvinfo : EIATTR_CBANK_PARAM_SIZE
	.align		4
.L_53:
        /*0bb0*/ 	.byte	0x03, 0x19
        /*0bb2*/ 	.short	0x0800


	//----- nvinfo : EIATTR_PARAM_CBANK
	.align		4
        /*0bb4*/ 	.byte	0x04, 0x0a
        /*0bb6*/ 	.short	(.L_55 - .L_54)
	.align		4
.L_54:
        /*0bb8*/ 	.word	index@(.nv.constant0._ZN7cutlass13device_kernelINS_4gemm6kernel13GemmUniversalIN4cute5tupleIJiiiiEEENS1_10collective13CollectiveMmaINS1_35MainloopSm100TmaUmmaWarpSpecializedILi21ELi2ELi4ENS5_IJNS4_1CILi1EEESB_SB_EEEEENS5_IJNSA_ILi128EEENSA_ILi32EEENSA_ILi64EEEEEEaNS5_IJlSB_lEEEaSI_NS4_8TiledMMAINS4_8MMA_AtomIJNS4_15SM100_MMA_S8_SSIaaiLi128ELi32ELNS4_4UMMA5MajorE0ELSN_0ELNSM_8SaturateE0EEEEEENS4_6LayoutISC_NS5_IJNSA_ILi0EEESS_SS_EEEEENS5_IJNS4_10UnderscoreESV_SV_EEEEENS4_13SM90_TMA_LOADENS4_14ComposedLayoutINS4_7SwizzleILi2ELi4ELi3EEENS4_18smem_ptr_flag_bitsILi8EEENSR_INS5_IJNSA_ILi8EEESG_EEENS5_IJSG_SB_EEEEEEEvNS4_8identityESY_S18_vS19_EENS_8epilogue10collective18CollectiveEpilogueINS1B_23Sm100TmaWarpSpecializedILi1ELi1ELi32ELb0ELb0EEEJSH_NS5_IJNSR_ISE_SB_EENSR_ISF_SB_EEEEEaSI_aSI_NS1B_6fusion15FusionCallbacksIS1F_NS1J_17LinearCombinationIaiaiLNS_15FloatRoundStyleE2EEESH_S1I_JEEENS4_5SM1004TMEM4LOAD26SM100_TMEM_LOAD_32dp32b32xESY_NSZ_INS10_ILi1ELi4ELi3EEES13_NSR_INS5_IJS14_SF_EEENS5_IJSF_SB_EEEEEEENS4_39AutoVectorizingCopyWithAssumedAlignmentILi128EEENS4_14SM90_TMA_STOREES1X_S1Z_S1Z_EEEvvEEEEvNT_6ParamsE)
        /*0bbc*/ 	.short	0x0380
        /*0bbe*/ 	.short	0x0800


	//----- nvinfo : EIATTR_SW_WAR
	.align		4
.L_55:
        /*0bc0*/ 	.byte	0x04, 0x36
        /*0bc2*/ 	.short	(.L_57 - .L_56)
.L_56:
        /*0bc4*/ 	.word	0x00000008
.L_57:


//--------------------- .nv.callgraph             --------------------------
	.section	.nv.callgraph,"",@"SHT_CUDA_CALLGRAPH"
	.align	4
	.sectionentsize	8
	.align		4
        /*0000*/ 	.word	0x00000000
	.align		4
        /*0004*/ 	.word	0xffffffff
	.align		4
        /*0008*/ 	.word	index@(_ZN7cutlass13device_kernelINS_4gemm6kernel13GemmUniversalIN4cute5tupleIJiiiiEEENS1_10collective13CollectiveMmaINS1_35MainloopSm100TmaUmmaWarpSpecializedILi21ELi2ELi4ENS5_IJNS4_1CILi1EEESB_SB_EEEEENS5_IJNSA_ILi128EEENSA_ILi32EEENSA_ILi64EEEEEEaNS5_IJlSB_lEEEaSI_NS4_8TiledMMAINS4_8MMA_AtomIJNS4_15SM100_MMA_S8_SSIaaiLi128ELi32ELNS4_4UMMA5MajorE0ELSN_0ELNSM_8SaturateE0EEEEEENS4_6LayoutISC_NS5_IJNSA_ILi0EEESS_SS_EEEEENS5_IJNS4_10UnderscoreESV_SV_EEEEENS4_13SM90_TMA_LOADENS4_14ComposedLayoutINS4_7SwizzleILi2ELi4ELi3EEENS4_18smem_ptr_flag_bitsILi8EEENSR_INS5_IJNSA_ILi8EEESG_EEENS5_IJSG_SB_EEEEEEEvNS4_8identityESY_S18_vS19_EENS_8epilogue10collective18CollectiveEpilogueINS1B_23Sm100TmaWarpSpecializedILi1ELi1ELi32ELb0ELb0EEEJSH_NS5_IJNSR_ISE_SB_EENSR_ISF_SB_EEEEEaSI_aSI_NS1B_6fusion15FusionCallbacksIS1F_NS1J_17LinearCombinationIaiaiLNS_15FloatRoundStyleE2EEESH_S1I_JEEENS4_5SM1004TMEM4LOAD26SM100_TMEM_LOAD_32dp32b32xESY_NSZ_INS10_ILi1ELi4ELi3EEES13_NSR_INS5_IJS14_SF_EEENS5_IJSF_SB_EEEEEEENS4_39AutoVectorizingCopyWithAssumedAlignmentILi128EEENS4_14SM90_TMA_STOREES1X_S1Z_S1Z_EEEvvEEEEvNT_6ParamsE)
	.align		4
        /*000c*/ 	.word	index@(__assertfail)
	.align		4
        /*0010*/ 	.word	0x00000000
	.align		4
        /*0014*/ 	.word	0xfffffffe
	.align		4
        /*0018*/ 	.word	0x00000000
	.align		4
        /*001c*/ 	.word	0xfffffffd
	.align		4
        /*0020*/ 	.word	0x00000000
	.align		4
        /*0024*/ 	.word	0xfffffffc


//--------------------- .nv.constant4             --------------------------
	.section	.nv.constant4,"a",@progbits
	.align	8
	.align		8
.nv.constant4:
        /*0000*/ 	.dword	__assertfail
	.align		8
        /*0008*/ 	.dword	__unnamed_1
	.align		8
        /*0010*/ 	.dword	__unnamed_2
	.align		8
        /*0018*/ 	.dword	_ZN40_INTERNAL_a034058b_4_k_cu_fef02e41_197314cuda3std3__45__cpo5beginE
	.align		8
        /*0020*/ 	.dword	_ZN40_INTERNAL_a034058b_4_k_cu_fef02e41_197314cuda3std3__45__cpo3endE
	.align		8
        /*0028*/ 	.dword	_ZN40_INTERNAL_a034058b_4_k_cu_fef02e41_197314cuda3std3__45__cpo6cbeginE
	.align		8
        /*0030*/ 	.dword	_ZN40_INTERNAL_a034058b_4_k_cu_fef02e41_197314cuda3std3__45__cpo4cendE
	.align		8
        /*0038*/ 	.dword	_ZN40_INTERNAL_a034058b_4_k_cu_fef02e41_197314cuda3std3__442_GLOBAL__N__a034058b_4_k_cu_fef02e41_197316ignoreE
	.align		8
        /*0040*/ 	.dword	_ZN40_INTERNAL_a034058b_4_k_cu_fef02e41_197314cuda3std3__419piecewise_constructE
	.align		8
        /*0048*/ 	.dword	_ZN40_INTERNAL_a034058b_4_k_cu_fef02e41_197314cuda3std3__48in_placeE
	.align		8
        /*0050*/ 	.dword	_ZN40_INTERNAL_a034058b_4_k_cu_fef02e41_197314cuda3std6ranges3__45__cpo4swapE
	.align		8
        /*0058*/ 	.dword	_ZN40_INTERNAL_a034058b_4_k_cu_fef02e41_197314cuda3std6ranges3__45__cpo9iter_moveE
	.align		8
        /*0060*/ 	.dword	_ZN40_INTERNAL_a034058b_4_k_cu_fef02e41_197314cute7productE
	.align		8
        /*0068*/ 	.dword	_ZN40_INTERNAL_a034058b_4_k_cu_fef02e41_197314cute1_E
	.align		8
        /*0070*/ 	.dword	$str$25
	.align		8
        /*0078*/ 	.dword	$str$26
	.align		8
        /*0080*/ 	.dword	$str$27
	.align		8
        /*0088*/ 	.dword	$str$28


//--------------------- .text._ZN7cutlass13device_kernelINS_4gemm6kernel13GemmUniversalIN4cute5tupleIJiiiiEEENS1_10collective13CollectiveMmaINS1_35MainloopSm100TmaUmmaWarpSpecializedILi21ELi2ELi4ENS5_IJNS4_1CILi1EEESB_SB_EEEEENS5_IJNSA_ILi128EEENSA_ILi32EEENSA_ILi64EEEEEEaNS5_IJlSB_lEEEaSI_NS4_8TiledMMAINS4_8MMA_AtomIJNS4_15SM100_MMA_S8_SSIaaiLi128ELi32ELNS4_4UMMA5MajorE0ELSN_0ELNSM_8SaturateE0EEEEEENS4_6LayoutISC_NS5_IJNSA_ILi0EEESS_SS_EEEEENS5_IJNS4_10UnderscoreESV_SV_EEEEENS4_13SM90_TMA_LOADENS4_14ComposedLayoutINS4_7SwizzleILi2ELi4ELi3EEENS4_18smem_ptr_flag_bitsILi8EEENSR_INS5_IJNSA_ILi8EEESG_EEENS5_IJSG_SB_EEEEEEEvNS4_8identityESY_S18_vS19_EENS_8epilogue10collective18CollectiveEpilogueINS1B_23Sm100TmaWarpSpecializedILi1ELi1ELi32ELb0ELb0EEEJSH_NS5_IJNSR_ISE_SB_EENSR_ISF_SB_EEEEEaSI_aSI_NS1B_6fusion15FusionCallbacksIS1F_NS1J_17LinearCombinationIaiaiLNS_15FloatRoundStyleE2EEESH_S1I_JEEENS4_5SM1004TMEM4LOAD26SM100_TMEM_LOAD_32dp32b32xESY_NSZ_INS10_ILi1ELi4ELi3EEES13_NSR_INS5_IJS14_SF_EEENS5_IJSF_SB_EEEEEEENS4_39AutoVectorizingCopyWithAssumedAlignmentILi128EEENS4_14SM90_TMA_STOREES1X_S1Z_S1Z_EEEvvEEEEvNT_6ParamsE --------------------------
	.section	.text._ZN7cutlass13device_kernelINS_4gemm6kernel13GemmUniversalIN4cute5tupleIJiiiiEEENS1_10collective13CollectiveMmaINS1_35MainloopSm100TmaUmmaWarpSpecializedILi21ELi2ELi4ENS5_IJNS4_1CILi1EEESB_SB_EEEEENS5_IJNSA_ILi128EEENSA_ILi32EEENSA_ILi64EEEEEEaNS5_IJlSB_lEEEaSI_NS4_8TiledMMAINS4_8MMA_AtomIJNS4_15SM100_MMA_S8_SSIaaiLi128ELi32ELNS4_4UMMA5MajorE0ELSN_0ELNSM_8SaturateE0EEEEEENS4_6LayoutISC_NS5_IJNSA_ILi0EEESS_SS_EEEEENS5_IJNS4_10UnderscoreESV_SV_EEEEENS4_13SM90_TMA_LOADENS4_14ComposedLayoutINS4_7SwizzleILi2ELi4ELi3EEENS4_18smem_ptr_flag_bitsILi8EEENSR_INS5_IJNSA_ILi8EEESG_EEENS5_IJSG_SB_EEEEEEEvNS4_8identityESY_S18_vS19_EENS_8epilogue10collective18CollectiveEpilogueINS1B_23Sm100TmaWarpSpecializedILi1ELi1ELi32ELb0ELb0EEEJSH_NS5_IJNSR_ISE_SB_EENSR_ISF_SB_EEEEEaSI_aSI_NS1B_6fusion15FusionCallbacksIS1F_NS1J_17LinearCombinationIaiaiLNS_15FloatRoundStyleE2EEESH_S1I_JEEENS4_5SM1004TMEM4LOAD26SM100_TMEM_LOAD_32dp32b32xESY_NSZ_INS10_ILi1ELi4ELi3EEES13_NSR_INS5_IJS14_SF_EEENS5_IJSF_SB_EEEEEEENS4_39AutoVectorizingCopyWithAssumedAlignmentILi128EEENS4_14SM90_TMA_STOREES1X_S1Z_S1Z_EEEvvEEEEvNT_6ParamsE,"ax",@progbits
	.align	128
.text._ZN7cutlass13device_kernelINS_4gemm6kernel13GemmUniversalIN4cute5tupleIJiiiiEEENS1_10collective13CollectiveMmaINS1_35MainloopSm100TmaUmmaWarpSpecializedILi21ELi2ELi4ENS5_IJNS4_1CILi1EEESB_SB_EEEEENS5_IJNSA_ILi128EEENSA_ILi32EEENSA_ILi64EEEEEEaNS5_IJlSB_lEEEaSI_NS4_8TiledMMAINS4_8MMA_AtomIJNS4_15SM100_MMA_S8_SSIaaiLi128ELi32ELNS4_4UMMA5MajorE0ELSN_0ELNSM_8SaturateE0EEEEEENS4_6LayoutISC_NS5_IJNSA_ILi0EEESS_SS_EEEEENS5_IJNS4_10UnderscoreESV_SV_EEEEENS4_13SM90_TMA_LOADENS4_14ComposedLayoutINS4_7SwizzleILi2ELi4ELi3EEENS4_18smem_ptr_flag_bitsILi8EEENSR_INS5_IJNSA_ILi8EEESG_EEENS5_IJSG_SB_EEEEEEEvNS4_8identityESY_S18_vS19_EENS_8epilogue10collective18CollectiveEpilogueINS1B_23Sm100TmaWarpSpecializedILi1ELi1ELi32ELb0ELb0EEEJSH_NS5_IJNSR_ISE_SB_EENSR_ISF_SB_EEEEEaSI_aSI_NS1B_6fusion15FusionCallbacksIS1F_NS1J_17LinearCombinationIaiaiLNS_15FloatRoundStyleE2EEESH_S1I_JEEENS4_5SM1004TMEM4LOAD26SM100_TMEM_LOAD_32dp32b32xESY_NSZ_INS10_ILi1ELi4ELi3EEES13_NSR_INS5_IJS14_SF_EEENS5_IJSF_SB_EEEEEEENS4_39AutoVectorizingCopyWithAssumedAlignmentILi128EEENS4_14SM90_TMA_STOREES1X_S1Z_S1Z_EEEvvEEEEvNT_6ParamsE:
        .type           _ZN7cutlass13device_kernelINS_4gemm6kernel13GemmUniversalIN4cute5tupleIJiiiiEEENS1_10collective13CollectiveMmaINS1_35MainloopSm100TmaUmmaWarpSpecializedILi21ELi2ELi4ENS5_IJNS4_1CILi1EEESB_SB_EEEEENS5_IJNSA_ILi128EEENSA_ILi32EEENSA_ILi64EEEEEEaNS5_IJlSB_lEEEaSI_NS4_8TiledMMAINS4_8MMA_AtomIJNS4_15SM100_MMA_S8_SSIaaiLi128ELi32ELNS4_4UMMA5MajorE0ELSN_0ELNSM_8SaturateE0EEEEEENS4_6LayoutISC_NS5_IJNSA_ILi0EEESS_SS_EEEEENS5_IJNS4_10UnderscoreESV_SV_EEEEENS4_13SM90_TMA_LOADENS4_14ComposedLayoutINS4_7SwizzleILi2ELi4ELi3EEENS4_18smem_ptr_flag_bitsILi8EEENSR_INS5_IJNSA_ILi8EEESG_EEENS5_IJSG_SB_EEEEEEEvNS4_8identityESY_S18_vS19_EENS_8epilogue10collective18CollectiveEpilogueINS1B_23Sm100TmaWarpSpecializedILi1ELi1ELi32ELb0ELb0EEEJSH_NS5_IJNSR_ISE_SB_EENSR_ISF_SB_EEEEEaSI_aSI_NS1B_6fusion15FusionCallbacksIS1F_NS1J_17LinearCombinationIaiaiLNS_15FloatRoundStyleE2EEESH_S1I_JEEENS4_5SM1004TMEM4LOAD26SM100_TMEM_LOAD_32dp32b32xESY_NSZ_INS10_ILi1ELi4ELi3EEES13_NSR_INS5_IJS14_SF_EEENS5_IJSF_SB_EEEEEEENS4_39AutoVectorizingCopyWithAssumedAlignmentILi128EEENS4_14SM90_TMA_STOREES1X_S1Z_S1Z_EEEvvEEEEvNT_6ParamsE,@function
        .size           _ZN7cutlass13device_kernelINS_4gemm6kernel13GemmUniversalIN4cute5tupleIJiiiiEEENS1_10collective13CollectiveMmaINS1_35MainloopSm100TmaUmmaWarpSpecializedILi21ELi2ELi4ENS5_IJNS4_1CILi1EEESB_SB_EEEEENS5_IJNSA_ILi128EEENSA_ILi32EEENSA_ILi64EEEEEEaNS5_IJlSB_lEEEaSI_NS4_8TiledMMAINS4_8MMA_AtomIJNS4_15SM100_MMA_S8_SSIaaiLi128ELi32ELNS4_4UMMA5MajorE0ELSN_0ELNSM_8SaturateE0EEEEEENS4_6LayoutISC_NS5_IJNSA_ILi0EEESS_SS_EEEEENS5_IJNS4_10UnderscoreESV_SV_EEEEENS4_13SM90_TMA_LOADENS4_14ComposedLayoutINS4_7SwizzleILi2ELi4ELi3EEENS4_18smem_ptr_flag_bitsILi8EEENSR_INS5_IJNSA_ILi8EEESG_EEENS5_IJSG_SB_EEEEEEEvNS4_8identityESY_S18_vS19_EENS_8epilogue10collective18CollectiveEpilogueINS1B_23Sm100TmaWarpSpecializedILi1ELi1ELi32ELb0ELb0EEEJSH_NS5_IJNSR_ISE_SB_EENSR_ISF_SB_EEEEEaSI_aSI_NS1B_6fusion15FusionCallbacksIS1F_NS1J_17LinearCombinationIaiaiLNS_15FloatRoundStyleE2EEESH_S1I_JEEENS4_5SM1004TMEM4LOAD26SM100_TMEM_LOAD_32dp32b32xESY_NSZ_INS10_ILi1ELi4ELi3EEES13_NSR_INS5_IJS14_SF_EEENS5_IJSF_SB_EEEEEEENS4_39AutoVectorizingCopyWithAssumedAlignmentILi128EEENS4_14SM90_TMA_STOREES1X_S1Z_S1Z_EEEvvEEEEvNT_6ParamsE,(.L_x_180 - _ZN7cutlass13device_kernelINS_4gemm6kernel13GemmUniversalIN4cute5tupleIJiiiiEEENS1_10collective13CollectiveMmaINS1_35MainloopSm100TmaUmmaWarpSpecializedILi21ELi2ELi4ENS5_IJNS4_1CILi1EEESB_SB_EEEEENS5_IJNSA_ILi128EEENSA_ILi32EEENSA_ILi64EEEEEEaNS5_IJlSB_lEEEaSI_NS4_8TiledMMAINS4_8MMA_AtomIJNS4_15SM100_MMA_S8_SSIaaiLi128ELi32ELNS4_4UMMA5MajorE0ELSN_0ELNSM_8SaturateE0EEEEEENS4_6LayoutISC_NS5_IJNSA_ILi0EEESS_SS_EEEEENS5_IJNS4_10UnderscoreESV_SV_EEEEENS4_13SM90_TMA_LOADENS4_14ComposedLayoutINS4_7SwizzleILi2ELi4ELi3EEENS4_18smem_ptr_flag_bitsILi8EEENSR_INS5_IJNSA_ILi8EEESG_EEENS5_IJSG_SB_EEEEEEEvNS4_8identityESY_S18_vS19_EENS_8epilogue10collective18CollectiveEpilogueINS1B_23Sm100TmaWarpSpecializedILi1ELi1ELi32ELb0ELb0EEEJSH_NS5_IJNSR_ISE_SB_EENSR_ISF_SB_EEEEEaSI_aSI_NS1B_6fusion15FusionCallbacksIS1F_NS1J_17LinearCombinationIaiaiLNS_15FloatRoundStyleE2EEESH_S1I_JEEENS4_5SM1004TMEM4LOAD26SM100_TMEM_LOAD_32dp32b32xESY_NSZ_INS10_ILi1ELi4ELi3EEES13_NSR_INS5_IJS14_SF_EEENS5_IJSF_SB_EEEEEEENS4_39AutoVectorizingCopyWithAssumedAlignmentILi128EEENS4_14SM90_TMA_STOREES1X_S1Z_S1Z_EEEvvEEEEvNT_6ParamsE)
        .other          _ZN7cutlass13device_kernelINS_4gemm6kernel13GemmUniversalIN4cute5tupleIJiiiiEEENS1_10collective13CollectiveMmaINS1_35MainloopSm100TmaUmmaWarpSpecializedILi21ELi2ELi4ENS5_IJNS4_1CILi1EEESB_SB_EEEEENS5_IJNSA_ILi128EEENSA_ILi32EEENSA_ILi64EEEEEEaNS5_IJlSB_lEEEaSI_NS4_8TiledMMAINS4_8MMA_AtomIJNS4_15SM100_MMA_S8_SSIaaiLi128ELi32ELNS4_4UMMA5MajorE0ELSN_0ELNSM_8SaturateE0EEEEEENS4_6LayoutISC_NS5_IJNSA_ILi0EEESS_SS_EEEEENS5_IJNS4_10UnderscoreESV_SV_EEEEENS4_13SM90_TMA_LOADENS4_14ComposedLayoutINS4_7SwizzleILi2ELi4ELi3EEENS4_18smem_ptr_flag_bitsILi8EEENSR_INS5_IJNSA_ILi8EEESG_EEENS5_IJSG_SB_EEEEEEEvNS4_8identityESY_S18_vS19_EENS_8epilogue10collective18CollectiveEpilogueINS1B_23Sm100TmaWarpSpecializedILi1ELi1ELi32ELb0ELb0EEEJSH_NS5_IJNSR_ISE_SB_EENSR_ISF_SB_EEEEEaSI_aSI_NS1B_6fusion15FusionCallbacksIS1F_NS1J_17LinearCombinationIaiaiLNS_15FloatRoundStyleE2EEESH_S1I_JEEENS4_5SM1004TMEM4LOAD26SM100_TMEM_LOAD_32dp32b32xESY_NSZ_INS10_ILi1ELi4ELi3EEES13_NSR_INS5_IJS14_SF_EEENS5_IJSF_SB_EEEEEEENS4_39AutoVectorizingCopyWithAssumedAlignmentILi128EEENS4_14SM90_TMA_STOREES1X_S1Z_S1Z_EEEvvEEEEvNT_6ParamsE,@"STO_CUDA_ENTRY STV_DEFAULT"
_ZN7cutlass13device_kernelINS_4gemm6kernel13GemmUniversalIN4cute5tupleIJiiiiEEENS1_10collective13CollectiveMmaINS1_35MainloopSm100TmaUmmaWarpSpecializedILi21ELi2ELi4ENS5_IJNS4_1CILi1EEESB_SB_EEEEENS5_IJNSA_ILi128EEENSA_ILi32EEENSA_ILi64EEEEEEaNS5_IJlSB_lEEEaSI_NS4_8TiledMMAINS4_8MMA_AtomIJNS4_15SM100_MMA_S8_SSIaaiLi128ELi32ELNS4_4UMMA5MajorE0ELSN_0ELNSM_8SaturateE0EEEEEENS4_6LayoutISC_NS5_IJNSA_ILi0EEESS_SS_EEEEENS5_IJNS4_10UnderscoreESV_SV_EEEEENS4_13SM90_TMA_LOADENS4_14ComposedLayoutINS4_7SwizzleILi2ELi4ELi3EEENS4_18smem_ptr_flag_bitsILi8EEENSR_INS5_IJNSA_ILi8EEESG_EEENS5_IJSG_SB_EEEEEEEvNS4_8identityESY_S18_vS19_EENS_8epilogue10collective18CollectiveEpilogueINS1B_23Sm100TmaWarpSpecializedILi1ELi1ELi32ELb0ELb0EEEJSH_NS5_IJNSR_ISE_SB_EENSR_ISF_SB_EEEEEaSI_aSI_NS1B_6fusion15FusionCallbacksIS1F_NS1J_17LinearCombinationIaiaiLNS_15FloatRoundStyleE2EEESH_S1I_JEEENS4_5SM1004TMEM4LOAD26SM100_TMEM_LOAD_32dp32b32xESY_NSZ_INS10_ILi1ELi4ELi3EEES13_NSR_INS5_IJS14_SF_EEENS5_IJSF_SB_EEEEEEENS4_39AutoVectorizingCopyWithAssumedAlignmentILi128EEENS4_14SM90_TMA_STOREES1X_S1Z_S1Z_EEEvvEEEEvNT_6ParamsE:
[----:B------:R-:W1:Y:S01]  /*0000*/  LDC R1, c[0x0][0x37c] ;  /* 0x0000df00ff017b82 */ /* 0x000e620000000800 */
[----:B------:R-:W2:Y:S01]  /*0010*/  S2R R103, SR_TID.X ;  /* 0x0000000000677919 */ /* 0x000ea20000002100 */
[----:B------:R-:W3:Y:S01]  /*0020*/  LDCU.64 UR4, c[0x0][0x890] ;  /* 0x00011200ff0477ac */ /* 0x000ee20008000a00 */
[----:B------:R-:W-:Y:S02]  /*0030*/  PRMT R98, RZ, 0x7610, R98 ;  /* 0x00007610ff627816 */ /* 0x000fe40000000062 */
[----:B------:R-:W-:Y:S01]  /*0040*/  ELECT P5, URZ, PT ;  /* 0x0000000000ff782f */ /* 0x000fe200038a0000 */
[----:B------:R-:W4:Y:S01]  /*0050*/  LDCU.64 UR40, c[0x0][0x358] ;  /* 0x00006b00ff2877ac */ /* 0x000f220008000a00 */
[----:B---3--:R-:W-:-:S04]  /*0060*/  UISETP.NE.U32.AND UP0, UPT, UR4, URZ, UPT ;  /* 0x000000ff0400728c */ /* 0x008fc8000bf05070 */
[----:B------:R-:W-:Y:S01]  /*0070*/  UISETP.NE.AND.EX UP0, UPT, UR5, URZ, UPT, UP0 ;  /* 0x000000ff0500728c */ /* 0x000fe2000bf05300 */
[----:B--2---:R-:W-:-:S05]  /*0080*/  SHF.R.U32.HI R106, RZ, 0x5, R103 ;  /* 0x00000005ff6a7819 */ /* 0x004fca0000011667 */
[----:B------:R-:W2:Y:S02]  /*0090*/  SHFL.IDX PT, R0, R106, RZ, 0x1f ;  /* 0x00001fff6a007589 */ /* 0x000ea400000e0000 */
[----:B--2---:R-:W-:Y:S01]  /*00a0*/  R2UR UR8, R0 ;  /* 0x00000000000872ca */ /* 0x004fe200000e0000 */
[----:B-1--4-:R-:W-:-:S14]  /*00b0*/  BRA.U UP0, `(.L_x_0) ;  /* 0x00000001002c7547 */ /* 0x012fdc000b800000 */
[----:B------:R-:W1:Y:S02]  /*00c0*/  LDCU.64 UR6, c[0x0][0x888] ;  /* 0x00011100ff0677ac */ /* 0x000e640008000a00 */
[----:B-1----:R-:W-:-:S04]  /*00d0*/  UISETP.NE.U32.AND UP0, UPT, UR6, URZ, UPT ;  /* 0x000000ff0600728c */ /* 0x002fc8000bf05070 */
[----:B------:R-:W-:-:S09]  /*00e0*/  UISETP.NE.AND.EX UP0, UPT, UR7, URZ, UPT, UP0 ;  /* 0x000000ff0700728c */ /* 0x000fd2000bf05300 */
[----:B------:R-:W-:Y:S05]  /*00f0*/  BRA.U !UP0, `(.L_x_1) ;  /* 0x0000000108107547 */ /* 0x000fea000b800000 */
[----:B------:R-:W1:Y:S02]  /*0100*/  LDC.64 R48, c[0x0][0x888] ;  /* 0x00022200ff307b82 */ /* 0x000e640000000a00 */
[----:B-1----:R1:W5:Y:S01]  /*0110*/  LDG.E R48, desc[UR40][R48.64] ;  /* 0x0000002830307981 */ /* 0x002362000c1e1900 */
[----:B------:R-:W-:Y:S01]  /*0120*/  HFMA2 R98, -RZ, RZ, 0, 5.9604644775390625e-08 ;  /* 0x00000001ff627431 */ /* 0x000fe200000001ff */
[----:B------:R-:W-:Y:S05]  /*0130*/  BRA `(.L_x_0) ;  /* 0x00000000000c7947 */ /* 0x000fea0003800000 */
.L_x_1:
[----:B------:R-:W1:Y:S01]  /*0140*/  LDCU UR6, c[0x0][0x880] ;  /* 0x00011000ff0677ac */ /* 0x000e620008000800 */
[----:B------:R-:W-:Y:S01]  /*0150*/  HFMA2 R98, -RZ, RZ, 0, 5.9604644775390625e-08 ;  /* 0x00000001ff627431 */ /* 0x000fe200000001ff */
[----:B-1----:R-:W-:-:S07]  /*0160*/  MOV R48, UR6 ;  /* 0x0000000600307c02 */ /* 0x002fce0008000f00 */
.L_x_0:
[----:B------:R-:W2:Y:S02]  /*0170*/  LDCU.64 UR6, c[0x0][0x8b0] ;  /* 0x00011600ff0677ac */ /* 0x000ea40008000a00 */
[----:B--2---:R-:W-:-:S04]  /*0180*/  UISETP.NE.U32.AND UP0, UPT, UR6, URZ, UPT ;  /* 0x000000ff0600728c */ /* 0x004fc8000bf05070 */
[----:B------:R-:W-:-:S09]  /*0190*/  UISETP.NE.AND.EX UP0, UPT, UR7, URZ, UPT, UP0 ;  /* 0x000000ff0700728c */ /* 0x000fd2000bf05300 */
[----:B------:R-:W-:Y:S05]  /*01a0*/  BRA.U UP0, `(.L_x_2) ;  /* 0x0000000100247547 */ /* 0x000fea000b800000 */
[----:B------:R-:W2:Y:S02]  /*01b0*/  LDCU.64 UR6, c[0x0][0x8a8] ;  /* 0x00011500ff0677ac */ /* 0x000ea40008000a00 */
[----:B--2---:R-:W-:-:S04]  /*01c0*/  UISETP.NE.U32.AND UP0, UPT, UR6, URZ, UPT ;  /* 0x000000ff0600728c */ /* 0x004fc8000bf05070 */
[----:B------:R-:W-:-:S09]  /*01d0*/  UISETP.NE.AND.EX UP0, UPT, UR7, URZ, UPT, UP0 ;  /* 0x000000ff0700728c */ /* 0x000fd2000bf05300 */
[----:B------:R-:W-:Y:S05]  /*01e0*/  BRA.U !UP0, `(.L_x_3) ;  /* 0x00000001080c7547 */ /* 0x000fea000b800000 */
[----:B------:R-:W2:Y:S02]  /*01f0*/  LDC.64 R46, c[0x0][0x8a8] ;  /* 0x00022a00ff2e7b82 */ /* 0x000ea40000000a00 */
[----:B--2---:R2:W5:Y:S01]  /*0200*/  LDG.E R46, desc[UR40][R46.64] ;  /* 0x000000282e2e7981 */ /* 0x004562000c1e1900 */
[----:B------:R-:W-:Y:S05]  /*0210*/  BRA `(.L_x_2) ;  /* 0x0000000000087947 */ /* 0x000fea0003800000 */
.L_x_3:
[----:B------:R-:W2:Y:S02]  /*0220*/  LDCU UR6, c[0x0][0x8a0] ;  /* 0x00011400ff0677ac */ /* 0x000ea40008000800 */
[----:B--2---:R-:W-:Y:S02]  /*0230*/  MOV R46, UR6 ;  /* 0x00000006002e7c02 */ /* 0x004fe40008000f00 */
.L_x_2:
[----:B------:R-:W-:Y:S01]  /*0240*/  IMAD.U32 R0, RZ, RZ, UR8 ;  /* 0x00000008ff007e24 */ /* 0x000fe2000f8e00ff */
[----:B------:R-:W-:Y:S04]  /*0250*/  BSSY.RECONVERGENT B0, `(.L_x_4) ;  /* 0x000000c000007945 */ /* 0x000fe80003800200 */
[C---:B------:R-:W-:Y:S02]  /*0260*/  ISETP.NE.OR P1, PT, R0.reuse, 0x1, !P5 ;  /* 0x000000010000780c */ /* 0x040fe40006f25670 */
[----:B------:R-:W-:-:S11]  /*0270*/  ISETP.NE.OR P0, PT, R0, 0x3, !P5 ;  /* 0x000000030000780c */ /* 0x000fd60006f05670 */
[----:B------:R-:W-:Y:S05]  /*0280*/  @P1 BRA `(.L_x_5) ;  /* 0x0000000000201947 */ /* 0x000fea0003800000 */
[----:B------:R-:W3:Y:S02]  /*0290*/  LDCU.64 UR6, c[0x0][0x348] ;  /* 0x00006900ff0677ac */ /* 0x000ee40008000a00 */
[----:B---3--:R-:W-:Y:S02]  /*02a0*/  UIADD3 UR10, UP1, UPT, UR6, 0x80, URZ ;  /* 0x00000080060a7890 */ /* 0x008fe4000ff3e0ff */
[----:B------:R-:W-:Y:S02]  /*02b0*/  UIADD3 UR6, UP0, UPT, UR6, 0x180, URZ ;  /* 0x0000018006067890 */ /* 0x000fe4000ff1e0ff */
[----:B------:R-:W-:Y:S02]  /*02c0*/  UIADD3.X UR11, UPT, UPT, URZ, UR7, URZ, UP1, !UPT ;  /* 0x00000007ff0b7290 */ /* 0x000fe40008ffe4ff */
[----:B------:R-:W-:-:S07]  /*02d0*/  UIADD3.X UR7, UPT, UPT, URZ, UR7, URZ, UP0, !UPT ;  /* 0x00000007ff077290 */ /* 0x000fce00087fe4ff */
[----:B------:R3:W-:Y:S02]  /*02e0*/  UTMACCTL.PF [UR10] ;  /* 0x000000000a0079b9 */ /* 0x0007e40008040000 */
[----:B------:R3:W-:Y:S02]  /*02f0*/  UTMACCTL.PF [UR6] ;  /* 0x00000000060079b9 */ /* 0x0007e40008040000 */
[----:B---3--:R-:W-:Y:S01]  /*0300*/  NOP ;  /* 0x0000000000007918 */ /* 0x008fe20000000000 */
.L_x_5:
[----:B------:R-:W-:Y:S05]  /*0310*/  BSYNC.RECONVERGENT B0 ;  /* 0x0000000000007941 */ /* 0x000fea0003800200 */
.L_x_4:
[----:B------:R-:W-:Y:S04]  /*0320*/  BSSY.RECONVERGENT B0, `(.L_x_6) ;  /* 0x000000a000007945 */ /* 0x000fe80003800200 */
        /* <DEDUP_REMOVED lines=9> */
.L_x_7:
[----:B------:R-:W-:Y:S05]  /*03c0*/  BSYNC.RECONVERGENT B0 ;  /* 0x0000000000007941 */ /* 0x000fea0003800200 */
.L_x_6:
[----:B------:R-:W3:Y:S01]  /*03d0*/  LDCU.64 UR6, c[0x0][0x888] ;  /* 0x00011100ff0677ac */ /* 0x000ee20008000a00 */
[----:B------:R-:W-:Y:S02]  /*03e0*/  UISETP.EQ.U32.AND UP1, UPT, UR4, URZ, UPT ;  /* 0x000000ff0400728c */ /* 0x000fe4000bf22070 */
[----:B------:R-:W-:Y:S02]  /*03f0*/  UPLOP3.LUT UP2, UPT, UPT, UPT, UPT, 0x80, 0x8 ;  /* 0x000000000008789c */ /* 0x000fe40003f4f070 */
[----:B---3--:R-:W-:-:S04]  /*0400*/  UISETP.NE.U32.AND UP0, UPT, UR6, URZ, UPT ;  /* 0x000000ff0600728c */ /* 0x008fc8000bf05070 */
[----:B------:R-:W-:-:S04]  /*0410*/  UISETP.NE.AND.EX UP0, UPT, UR7, URZ, UPT, UP0 ;  /* 0x000000ff0700728c */ /* 0x000fc8000bf05300 */
[----:B------:R-:W-:-:S04]  /*0420*/  UISETP.EQ.OR.EX UP3, UPT, UR5, URZ, !UP0, UP1 ;  /* 0x000000ff0500728c */ /* 0x000fc8000c762710 */
[----:B------:R-:W-:-:S05]  /*0430*/  UP2UR UR44, UPR, URZ, 0x8 ;  /* 0x00000008ff2c7883 */ /* 0x000fca0008000000 */
[----:B------:R-:W-:Y:S07]  /*0440*/  BRA.U !UP3, `(.L_x_8) ;  /* 0x000000010b207547 */ /* 0x000fee000b800000 */
[----:B-----5:R-:W-:Y:S01]  /*0450*/  R2UR UR6, R48 ;  /* 0x00000000300672ca */ /* 0x020fe200000e0000 */
[----:B------:R-:W-:Y:S02]  /*0460*/  UISETP.NE.U32.AND UP2, UPT, UR4, URZ, UPT ;  /* 0x000000ff0400728c */ /* 0x000fe4000bf45070 */
[----:B------:R-:W-:Y:S02]  /*0470*/  USEL UR4, URZ, 0xffffffff, UP0 ;  /* 0xffffffffff047887 */ /* 0x000fe40008000000 */
[----:B------:R-:W-:-:S08]  /*0480*/  UISETP.NE.AND.EX UP2, UPT, UR5, URZ, UPT, UP2 ;  /* 0x000000ff0500728c */ /* 0x000fd0000bf45320 */
[----:B------:R-:W-:-:S04]  /*0490*/  UISETP.NE.AND UP1, UPT, UR6, URZ, UPT ;  /* 0x000000ff0600728c */ /* 0x000fc8000bf25270 */
[----:B------:R-:W-:-:S04]  /*04a0*/  @!UP2 USEL UR4, URZ, 0xffffffff, UP1 ;  /* 0xffffffffff04a887 */ /* 0x000fc80008800000 */
[----:B------:R-:W-:-:S04]  /*04b0*/  ULOP3.LUT UR4, UR4, 0x1, URZ, 0xc0, !UPT ;  /* 0x0000000104047892 */ /* 0x000fc8000f8ec0ff */
[----:B------:R-:W-:-:S11]  /*04c0*/  UISETP.NE.U32.AND UP2, UPT, UR4, 0x1, UPT ;  /* 0x000000010400788c */ /* 0x000fd6000bf45070 */
.L_x_8:
[----:B------:R-:W3:Y:S01]  /*04d0*/  SHFL.IDX PT, R2, R106, RZ, 0x1f ;  /* 0x00001fff6a027589 */ /* 0x000ee200000e0000 */
[----:B------:R-:W-:-:S04]  /*04e0*/  UISETP.NE.AND UP1, UPT, UR8, 0x2, UPT ;  /* 0x000000020800788c */ /* 0x000fc8000bf25270 */
[----:B------:R-:W-:Y:S01]  /*04f0*/  USEL UR13, URZ, 0x1, UP1 ;  /* 0x00000001ff0d7887 */ /* 0x000fe20008800000 */
[----:B---3--:R-:W-:-:S13]  /*0500*/  ISETP.NE.AND P0, PT, R2, RZ, PT ;  /* 0x000000ff0200720c */ /* 0x008fda0003f05270 */
[----:B------:R-:W-:Y:S05]  /*0510*/  @P0 BRA `(.L_x_9) ;  /* 0x0000000000dc0947 */ /* 0x000fea0003800000 */
[----:B------:R-:W-:Y:S01]  /*0520*/  ELECT P0, URZ, PT ;  /* 0x0000000000ff782f */ /* 0x000fe20003800000 */
[----:B------:R-:W-:-:S12]  /*0530*/  BSSY.RECONVERGENT B0, `(.L_x_9) ;  /* 0x0000035000007945 */ /* 0x000fd80003800200 */
[----:B------:R-:W-:Y:S05]  /*0540*/  @!P0 BRA `(.L_x_10) ;  /* 0x0000000000cc8947 */ /* 0x000fea0003800000 */
[----:B------:R-:W3:Y:S01]  /*0550*/  S2UR UR5, SR_CgaCtaId ;  /* 0x00000000000579c3 */ /* 0x000ee20000008800 */
[----:B------:R-:W-:Y:S01]  /*0560*/  UMOV UR6, 0x400 ;  /* 0x0000040000067882 */ /* 0x000fe20000000000 */
[----:B------:R-:W-:Y:S01]  /*0570*/  UMOV UR4, 0x1 ;  /* 0x0000000100047882 */ /* 0x000fe20000000000 */
[----:B---3--:R-:W-:Y:S02]  /*0580*/  ULEA UR5, UR5, UR6, 0x18 ;  /* 0x0000000605057291 */ /* 0x008fe4000f8ec0ff */
[----:B------:R-:W-:-:S04]  /*0590*/  UIADD3 UR6, UPT, UPT, -UR4, 0x100000, URZ ;  /* 0x0010000004067890 */ /* 0x000fc8000fffe1ff */
[----:B------:R-:W-:Y:S02]  /*05a0*/  USHF.L.U32 UR7, UR6, 0xb, URZ ;  /* 0x0000000b06077899 */ /* 0x000fe400080006ff */
[----:B------:R-:W-:Y:S01]  /*05b0*/  USHF.L.U32 UR6, UR6, 0x1, URZ ;  /* 0x0000000106067899 */ /* 0x000fe200080006ff */
[----:B------:R-:W3:Y:S11]  /*05c0*/  FENCE.VIEW.ASYNC.S ;  /* 0x00000000000073c6 */ /* 0x000ef60000000000 */
[----:B---3--:R3:W4:Y:S01]  /*05d0*/  SYNCS.EXCH.64 URZ, [UR5], UR6 ;  /* 0x0000000605ff75b2 */ /* 0x0087220008000100 */
[----:B------:R3:W1:Y:S01]  /*05e0*/  SYNCS.EXCH.64 URZ, [UR5+0xa8], UR6 ;  /* 0x0000a80605ff75b2 */ /* 0x0006620008000100 */
        /* <DEDUP_REMOVED lines=39> */
[----:B------:R3:W1:Y:S02]  /*0860*/  SYNCS.EXCH.64 URZ, [UR5+0x148], UR6 ;  /* 0x0001480605ff75b2 */ /* 0x0006640008000100 */
[----:B---34-:R-:W-:Y:S01]  /*0870*/  NOP ;  /* 0x0000000000007918 */ /* 0x018fe20000000000 */
.L_x_10:
[----:B------:R-:W-:Y:S05]  /*0880*/  BSYNC.RECONVERGENT B0 ;  /* 0x0000000000007941 */ /* 0x000fea0003800200 */
.L_x_9:
[----:B------:R-:W3:Y:S01]  /*0890*/  SHFL.IDX PT, R2, R106, RZ, 0x1f ;  /* 0x00001fff6a027589 */ /* 0x000ee200000e0000 */
[----:B------:R-:W-:Y:S01]  /*08a0*/  NOP ;  /* 0x0000000000007918 */ /* 0x000fe20000000000 */
[----:B---3--:R-:W-:-:S13]  /*08b0*/  ISETP.NE.AND P0, PT, R2, 0x1, PT ;  /* 0x000000010200780c */ /* 0x008fda0003f05270 */
[----:B------:R-:W-:Y:S05]  /*08c0*/  @P0 BRA `(.L_x_11) ;  /* 0x0000000000400947 */ /* 0x000fea0003800000 */
[----:B------:R-:W3:Y:S01]  /*08d0*/  S2UR UR6, SR_CgaCtaId ;  /* 0x00000000000679c3 */ /* 0x000ee20000008800 */
[----:B------:R-:W-:Y:S01]  /*08e0*/  UMOV UR7, 0x400 ;  /* 0x0000040000077882 */ /* 0x000fe20000000000 */
[----:B------:R-:W-:Y:S01]  /*08f0*/  UMOV UR5, 0x20 ;  /* 0x0000002000057882 */ /* 0x000fe20000000000 */
[----:B------:R-:W-:Y:S01]  /*0900*/  UMOV UR4, 0x80 ;  /* 0x0000008000047882 */ /* 0x000fe20000000000 */
[----:B------:R-:W-:-:S04]  /*0910*/  UIADD3 UR10, UPT, UPT, -UR5, 0x100000, URZ ;  /* 0x00100000050a7890 */ /* 0x000fc8000fffe1ff */
[----:B------:R-:W-:Y:S02]  /*0920*/  USHF.L.U32 UR11, UR10, 0xb, URZ ;  /* 0x0000000b0a0b7899 */ /* 0x000fe400080006ff */
[----:B------:R-:W-:Y:S02]  /*0930*/  USHF.L.U32 UR10, UR10, 0x1, URZ ;  /* 0x000000010a0a7899 */ /* 0x000fe400080006ff */
[----:B------:R-:W-:-:S04]  /*0940*/  UIADD3 UR4, UPT, UPT, -UR4, 0x100000, URZ ;  /* 0x0010000004047890 */ /* 0x000fc8000fffe1ff */
[----:B------:R-:W-:Y:S02]  /*0950*/  USHF.L.U32 UR5, UR4, 0xb, URZ ;  /* 0x0000000b04057899 */ /* 0x000fe400080006ff */
[----:B------:R-:W-:Y:S01]  /*0960*/  USHF.L.U32 UR4, UR4, 0x1, URZ ;  /* 0x0000000104047899 */ /* 0x000fe200080006ff */
[----:B------:R-:W-:Y:S01]  /*0970*/  ELECT P0, URZ, PT ;  /* 0x0000000000ff782f */ /* 0x000fe20003800000 */
[----:B---3--:R-:W-:Y:S01]  /*0980*/  ULEA UR6, UR6, UR7, 0x18 ;  /* 0x0000000706067291 */ /* 0x008fe2000f8ec0ff */
[----:B------:R-:W3:Y:S11]  /*0990*/  FENCE.VIEW.ASYNC.S ;  /* 0x00000000000073c6 */ /* 0x000ef60000000000 */
[----:B---3--:R3:W4:Y:S01]  /*09a0*/  SYNCS.EXCH.64 URZ, [UR6+0x150], UR10 ;  /* 0x0001500a06ff75b2 */ /* 0x0087220008000100 */
[----:B------:R3:W1:Y:S01]  /*09b0*/  SYNCS.EXCH.64 URZ, [UR6+0x158], UR4 ;  /* 0x0001580406ff75b2 */ /* 0x0006620008000100 */
[----:B------:R-:W-:Y:S01]  /*09c0*/  NOP ;  /* 0x0000000000007918 */ /* 0x000fe20000000000 */
.L_x_11:
[----:B------:R-:W2:Y:S01]  /*09d0*/  SHFL.IDX PT, R2, R106, RZ, 0x1f ;  /* 0x00001fff6a027589 */ /* 0x000ea200000e0000 */
[----:B------:R-:W-:Y:S01]  /*09e0*/  NOP ;  /* 0x0000000000007918 */ /* 0x000fe20000000000 */
[----:B--2---:R-:W-:-:S13]  /*09f0*/  ISETP.NE.AND P0, PT, R2, 0x3, PT ;  /* 0x000000030200780c */ /* 0x004fda0003f05270 */
[----:B------:R-:W-:Y:S05]  /*0a00*/  @P0 BRA `(.L_x_12) ;  /* 0x0000000000300947 */ /* 0x000fea0003800000 */
[----:B---3--:R-:W2:Y:S01]  /*0a10*/  S2UR UR5, SR_CgaCtaId ;  /* 0x00000000000579c3 */ /* 0x008ea20000008800 */
[----:B------:R-:W-:Y:S01]  /*0a20*/  UMOV UR6, 0x400 ;  /* 0x0000040000067882 */ /* 0x000fe20000000000 */
[----:B------:R-:W-:Y:S01]  /*0a30*/  UMOV UR4, 0x20 ;  /* 0x0000002000047882 */ /* 0x000fe20000000000 */
[----:B------:R-:W-:Y:S01]  /*0a40*/  ELECT P0, URZ, PT ;  /* 0x0000000000ff782f */ /* 0x000fe20003800000 */
[----:B--2---:R-:W-:Y:S02]  /*0a50*/  ULEA UR5, UR5, UR6, 0x18 ;  /* 0x0000000605057291 */ /* 0x004fe4000f8ec0ff */
[----:B------:R-:W-:-:S04]  /*0a60*/  UIADD3 UR6, UPT, UPT, -UR4, 0x100000, URZ ;  /* 0x0010000004067890 */ /* 0x000fc8000fffe1ff */
[----:B------:R-:W-:Y:S02]  /*0a70*/  USHF.L.U32 UR7, UR6, 0xb, URZ ;  /* 0x0000000b06077899 */ /* 0x000fe400080006ff */
[----:B------:R-:W-:Y:S01]  /*0a80*/  USHF.L.U32 UR6, UR6, 0x1, URZ ;  /* 0x0000000106067899 */ /* 0x000fe200080006ff */
[----:B------:R-:W2:Y:S11]  /*0a90*/  FENCE.VIEW.ASYNC.S ;  /* 0x00000000000073c6 */ /* 0x000eb60000000000 */
[----:B--2---:R2:W3:Y:S01]  /*0aa0*/  SYNCS.EXCH.64 URZ, [UR5+0x160], UR6 ;  /* 0x0001600605ff75b2 */ /* 0x0044e20008000100 */
[----:B------:R2:W1:Y:S01]  /*0ab0*/  SYNCS.EXCH.64 URZ, [UR5+0x168], UR6 ;  /* 0x0001680605ff75b2 */ /* 0x0004620008000100 */
[----:B------:R-:W-:Y:S01]  /*0ac0*/  NOP ;  /* 0x0000000000007918 */ /* 0x000fe20000000000 */
.L_x_12:
[----:B------:R-:W4:Y:S01]  /*0ad0*/  SHFL.IDX PT, R2, R106, RZ, 0x1f ;  /* 0x00001fff6a027589 */ /* 0x000f2200000e0000 */
[----:B------:R-:W-:Y:S01]  /*0ae0*/  NOP ;  /* 0x0000000000007918 */ /* 0x000fe20000000000 */
[----:B----4-:R-:W-:-:S13]  /*0af0*/  ISETP.NE.AND P0, PT, R2, 0x4, PT ;  /* 0x000000040200780c */ /* 0x010fda0003f05270 */
[----:B------:R-:W-:Y:S05]  /*0b00*/  @P0 BRA `(.L_x_13) ;  /* 0x00000000004c0947 */ /* 0x000fea0003800000 */
[----:B--23--:R-:W2:Y:S01]  /*0b10*/  S2UR UR5, SR_CgaCtaId ;  /* 0x00000000000579c3 */ /* 0x00cea20000008800 */
[----:B------:R-:W-:Y:S01]  /*0b20*/  UMOV UR7, 0x100 ;  /* 0x0000010000077882 */ /* 0x000fe20000000000 */
[----:B------:R-:W-:Y:S01]  /*0b30*/  UMOV UR6, 0x400 ;  /* 0x0000040000067882 */ /* 0x000fe20000000000 */
[----:B------:R-:W-:Y:S01]  /*0b40*/  USEL UR7, UR7, 0xe0, UP2 ;  /* 0x000000e007077887 */ /* 0x000fe20009000000 */
[----:B------:R-:W-:Y:S01]  /*0b50*/  UMOV UR4, 0x1 ;  /* 0x0000000100047882 */ /* 0x000fe20000000000 */
[----:B------:R-:W-:Y:S01]  /*0b60*/  ELECT P0, URZ, PT ;  /* 0x0000000000ff782f */ /* 0x000fe20003800000 */
[----:B------:R-:W-:-:S04]  /*0b70*/  UIADD3 UR10, UPT, UPT, -UR4, 0x100000, URZ ;  /* 0x00100000040a7890 */ /* 0x000fc8000fffe1ff */
[----:B------:R-:W-:Y:S02]  /*0b80*/  USHF.L.U32 UR11, UR10, 0xb, URZ ;  /* 0x0000000b0a0b7899 */ /* 0x000fe400080006ff */
[----:B------:R-:W-:Y:S02]  /*0b90*/  USHF.L.U32 UR10, UR10, 0x1, URZ ;  /* 0x000000010a0a7899 */ /* 0x000fe400080006ff */
[----:B--2---:R-:W-:Y:S02]  /*0ba0*/  ULEA UR5, UR5, UR6, 0x18 ;  /* 0x0000000605057291 */ /* 0x004fe4000f8ec0ff */
[----:B------:R-:W-:-:S04]  /*0bb0*/  UIADD3 UR6, UPT, UPT, -UR7, 0x100000, URZ ;  /* 0x0010000007067890 */ /* 0x000fc8000fffe1ff */
[----:B------:R-:W-:Y:S02]  /*0bc0*/  USHF.L.U32 UR7, UR6, 0xb, URZ ;  /* 0x0000000b06077899 */ /* 0x000fe400080006ff */
[----:B------:R-:W-:Y:S01]  /*0bd0*/  USHF.L.U32 UR6, UR6, 0x1, URZ ;  /* 0x0000000106067899 */ /* 0x000fe200080006ff */
[----:B------:R-:W2:Y:S03]  /*0be0*/  FENCE.VIEW.ASYNC.S ;  /* 0x00000000000073c6 */ /* 0x000ea60000000000 */
[----:B--2---:R4:W2:Y:S08]  /*0bf0*/  SYNCS.EXCH.64 URZ, [UR5+0x170], UR10 ;  /* 0x0001700a05ff75b2 */ /* 0x0048b00008000100 */
[----:B------:R4:W3:Y:S01]  /*0c00*/  SYNCS.EXCH.64 URZ, [UR5+0x180], UR6 ;  /* 0x0001800605ff75b2 */ /* 0x0008e20008000100 */
[----:B------:R4:W1:Y:S01]  /*0c10*/  SYNCS.EXCH.64 URZ, [UR5+0x178], UR10 ;  /* 0x0001780a05ff75b2 */ /* 0x0008620008000100 */
[----:B------:R4:W1:Y:S02]  /*0c20*/  SYNCS.EXCH.64 URZ, [UR5+0x188], UR6 ;  /* 0x0001880605ff75b2 */ /* 0x0008640008000100 */
[----:B----4-:R-:W-:Y:S01]  /*0c30*/  NOP ;  /* 0x0000000000007918 */ /* 0x010fe20000000000 */
.L_x_13:
[----:B------:R-:W4:Y:S01]  /*0c40*/  SHFL.IDX PT, R2, R106, RZ, 0x1f ;  /* 0x00001fff6a027589 */ /* 0x000f2200000e0000 */
[----:B------:R-:W-:Y:S01]  /*0c50*/  NOP ;  /* 0x0000000000007918 */ /* 0x000fe20000000000 */
[----:B----4-:R-:W-:-:S13]  /*0c60*/  ISETP.NE.AND P0, PT, R2, 0x5, PT ;  /* 0x000000050200780c */ /* 0x010fda0003f05270 */
[----:B------:R-:W-:Y:S05]  /*0c70*/  @P0 BRA `(.L_x_14) ;  /* 0x0000000000580947 */ /* 0x000fea0003800000 */
[----:B--23--:R-:W2:Y:S01]  /*0c80*/  S2UR UR6, SR_CgaCtaId ;  /* 0x00000000000679c3 */ /* 0x00cea20000008800 */
        /* <DEDUP_REMOVED lines=10> */
[----:B--2---:R-:W-:Y:S01]  /*0d30*/  ULEA UR6, UR6, UR7, 0x18 ;  /* 0x0000000706067291 */ /* 0x004fe2000f8ec0ff */
[----:B------:R-:W2:Y:S11]  /*0d40*/  FENCE.VIEW.ASYNC.S ;  /* 0x00000000000073c6 */ /* 0x000eb60000000000 */
[----:B--2---:R4:W2:Y:S01]  /*0d50*/  SYNCS.EXCH.64 URZ, [UR6+0x190], UR10 ;  /* 0x0001900a06ff75b2 */ /* 0x0048a20008000100 */
[----:B------:R4:W3:Y:S01]  /*0d60*/  SYNCS.EXCH.64 URZ, [UR6+0x1b0], UR4 ;  /* 0x0001b00406ff75b2 */ /* 0x0008e20008000100 */
[----:B------:R4:W1:Y:S01]  /*0d70*/  SYNCS.EXCH.64 URZ, [UR6+0x198], UR10 ;  /* 0x0001980a06ff75b2 */ /* 0x0008620008000100 */
[----:B------:R4:W1:Y:S01]  /*0d80*/  SYNCS.EXCH.64 URZ, [UR6+0x1b8], UR4 ;  /* 0x0001b80406ff75b2 */ /* 0x0008620008000100 */
[----:B------:R4:W1:Y:S01]  /*0d90*/  SYNCS.EXCH.64 URZ, [UR6+0x1a0], UR10 ;  /* 0x0001a00a06ff75b2 */ /* 0x0008620008000100 */
[----:B------:R4:W1:Y:S01]  /*0da0*/  SYNCS.EXCH.64 URZ, [UR6+0x1c0], UR4 ;  /* 0x0001c00406ff75b2 */ /* 0x0008620008000100 */
[----:B------:R4:W1:Y:S01]  /*0db0*/  SYNCS.EXCH.64 URZ, [UR6+0x1a8], UR10 ;  /* 0x0001a80a06ff75b2 */ /* 0x0008620008000100 */
[----:B------:R4:W1:Y:S02]  /*0dc0*/  SYNCS.EXCH.64 URZ, [UR6+0x1c8], UR4 ;  /* 0x0001c80406ff75b2 */ /* 0x0008640008000100 */
[----:B----4-:R-:W-:Y:S01]  /*0dd0*/  NOP ;  /* 0x0000000000007918 */ /* 0x010fe20000000000 */
.L_x_14:
[----:B------:R-:W4:Y:S01]  /*0de0*/  SHFL.IDX PT, R2, R106, RZ, 0x1f ;  /* 0x00001fff6a027589 */ /* 0x000f2200000e0000 */
[----:B------:R-:W-:Y:S01]  /*0df0*/  NOP ;  /* 0x0000000000007918 */ /* 0x000fe20000000000 */
[----:B----4-:R-:W-:-:S13]  /*0e00*/  ISETP.NE.AND P0, PT, R2, 0x3, PT ;  /* 0x000000030200780c */ /* 0x010fda0003f05270 */
[----:B------:R-:W-:Y:S05]  /*0e10*/  @P0 BRA `(.L_x_15) ;  /* 0x0000000000380947 */ /* 0x000fea0003800000 */
[----:B--23--:R-:W2:Y:S01]  /*0e20*/  S2UR UR5, SR_CgaCtaId ;  /* 0x00000000000579c3 */ /* 0x00cea20000008800 */
        /* <DEDUP_REMOVED lines=8> */
[----:B--2---:R4:W2:Y:S01]  /*0eb0*/  SYNCS.EXCH.64 URZ, [UR5+0x1d0], UR6 ;  /* 0x0001d00605ff75b2 */ /* 0x0048a20008000100 */
[----:B------:R4:W3:Y:S01]  /*0ec0*/  SYNCS.EXCH.64 URZ, [UR5+0x1e0], UR6 ;  /* 0x0001e00605ff75b2 */ /* 0x0008e20008000100 */
[----:B------:R4:W1:Y:S01]  /*0ed0*/  SYNCS.EXCH.64 URZ, [UR5+0x1d8], UR6 ;  /* 0x0001d80605ff75b2 */ /* 0x0008620008000100 */
[----:B------:R4:W1:Y:S02]  /*0ee0*/  SYNCS.EXCH.64 URZ, [UR5+0x1e8], UR6 ;  /* 0x0001e80605ff75b2 */ /* 0x0008640008000100 */
[----:B----4-:R-:W-:Y:S01]  /*0ef0*/  NOP ;  /* 0x0000000000007918 */ /* 0x010fe20000000000 */
.L_x_15:
[----:B--23--:R-:W2:Y:S01]  /*0f00*/  S2UR UR5, SR_CTAID.X ;  /* 0x00000000000579c3 */ /* 0x00cea20000002500 */
[----:B------:R-:W-:-:S05]  /*0f10*/  CS2R.32 R99, SR_CgaSize ;  /* 0x0000000000637805 */ /* 0x000fca0000008a00 */
[----:B------:R-:W-:-:S05]  /*0f20*/  IMAD R99, R99, -0xa0, RZ ;  /* 0xffffff6063637824 */ /* 0x000fca00078e02ff */
[----:B------:R-:W-:-:S14]  /*0f30*/  R2UR UR7, R99 ;  /* 0x00000000630772ca */ /* 0x000fdc00000e0000 */
[----:B------:R-:W3:Y:S01]  /*0f40*/  LDCU UR7, c[0x0][UR7+0x2b0] ;  /* 0x00005600070777ac */ /* 0x000ee20008000800 */
[----:B------:R-:W-:Y:S01]  /*0f50*/  NOP ;  /* 0x0000000000007918 */ /* 0x000fe20000000000 */
[----:B------:R-:W-:-:S05]  /*0f60*/  CS2R.32 R99, SR_CgaSize ;  /* 0x0000000000637805 */ /* 0x000fca0000008a00 */
[----:B------:R-:W-:-:S05]  /*0f70*/  IMAD R99, R99, -0xa0, RZ ;  /* 0xffffff6063637824 */ /* 0x000fca00078e02ff */
[----:B------:R-:W-:-:S14]  /*0f80*/  R2UR UR6, R99 ;  /* 0x00000000630672ca */ /* 0x000fdc00000e0000 */
[----:B------:R-:W4:Y:S01]  /*0f90*/  LDCU UR6, c[0x0][UR6+0x2b4] ;  /* 0x00005680060677ac */ /* 0x000f220008000800 */
[----:B------:R-:W1:Y:S08]  /*0fa0*/  S2UR UR4, SR_CTAID.Y ;  /* 0x00000000000479c3 */ /* 0x000e700000002600 */
[----:B------:R-:W4:Y:S01]  /*0fb0*/  LDC R9, c[0x0][0xb24] ;  /* 0x0002c900ff097b82 */ /* 0x000f220000000800 */
[----:B--2---:R-:W-:-:S02]  /*0fc0*/  I2FP.F32.U32 R5, UR5 ;  /* 0x0000000500057c45 */ /* 0x004fc40008201000 */
[----:B------:R-:W-:-:S05]  /*0fd0*/  CS2R.32 R3, SR_CgaSize ;  /* 0x0000000000037805 */ /* 0x000fca0000008a00 */
[----:B------:R-:W-:-:S06]  /*0fe0*/  IMAD R3, R3, -0xa0, RZ ;  /* 0xffffff6003037824 */ /* 0x000fcc00078e02ff */
[----:B------:R-:W2:Y:S01]  /*0ff0*/  LDC R3, c[0x0][R3+0x2a0] ;  /* 0x0000a80003037b82 */ /* 0x000ea20000000800 */
[----:B------:R-:W-:Y:S01]  /*1000*/  MOV R99, UR5 ;  /* 0x0000000500637c02 */ /* 0x000fe20008000f00 */
[----:B---3--:R-:W-:Y:S01]  /*1010*/  FMUL R5, R5, UR7 ;  /* 0x0000000705057c20 */ /* 0x008fe20008400000 */
[----:B-1----:R-:W-:Y:S02]  /*1020*/  I2FP.F32.U32 R4, UR4 ;  /* 0x0000000400047c45 */ /* 0x002fe40008201000 */
[----:B------:R-:W-:-:S05]  /*1030*/  CS2R.32 R2, SR_CgaSize ;  /* 0x0000000000027805 */ /* 0x000fca0000008a00 */
[----:B------:R-:W-:-:S06]  /*1040*/  IMAD R2, R2, -0xa0, RZ ;  /* 0xffffff6002027824 */ /* 0x000fcc00078e02ff */
[----:B------:R-:W1:Y:S01]  /*1050*/  LDC R2, c[0x0][R2+0x2a4] ;  /* 0x0000a90002027b82 */ /* 0x000e620000000800 */
[----:B------:R-:W3:Y:S01]  /*1060*/  F2I.U32.TRUNC.NTZ R96, R5 ;  /* 0x0000000500607305 */ /* 0x000ee2000020f000 */
[----:B------:R-:W-:Y:S01]  /*1070*/  MOV R97, UR4 ;  /* 0x0000000400617c02 */ /* 0x000fe20008000f00 */
[----:B----4-:R-:W-:-:S05]  /*1080*/  FMUL R4, R4, UR6 ;  /* 0x0000000604047c20 */ /* 0x010fca0008400000 */
[----:B------:R-:W-:Y:S01]  /*1090*/  BAR.SYNC.DEFER_BLOCKING 0x0 ;  /* 0x0000000000007b1d */ /* 0x000fe20000010000 */
[----:B------:R-:W-:-:S05]  /*10a0*/  ISETP.GE.AND P0, PT, R9, 0x1, PT ;  /* 0x000000010900780c */ /* 0x000fca0003f06270 */
[----:B------:R-:W4:Y:S02]  /*10b0*/  F2I.U32.TRUNC.NTZ R81, R4 ;  /* 0x0000000400517305 */ /* 0x000f24000020f000 */
[----:B------:R-:W1:Y:S01]  /*10c0*/  S2UR UR36, SR_CTAID.Z ;  /* 0x00000000002479c3 */ /* 0x000e620000002700 */
[----:B---3--:R-:W-:-:S05]  /*10d0*/  IADD3 R96, PT, PT, -R96, RZ, RZ ;  /* 0x000000ff60607210 */ /* 0x008fca0007ffe1ff */
[----:B--2---:R-:W-:Y:S01]  /*10e0*/  IMAD R96, R3, R96, UR5 ;  /* 0x0000000503607e24 */ /* 0x004fe2000f8e0260 */
[----:B----4-:R-:W-:-:S05]  /*10f0*/  IADD3 R81, PT, PT, -R81, RZ, RZ ;  /* 0x000000ff51517210 */ /* 0x010fca0007ffe1ff */
[----:B-1----:R-:W-:Y:S01]  /*1100*/  IMAD R81, R2, R81, UR4 ;  /* 0x0000000402517e24 */ /* 0x002fe2000f8e0251 */
[----:B------:R-:W-:Y:S06]  /*1110*/  @!P0 BRA `(.L_x_16) ;  /* 0x0000000000b88947 */ /* 0x000fec0003800000 */
[----:B------:R-:W1:Y:S01]  /*1120*/  LDC.64 R4, c[0x0][0xb18] ;  /* 0x0002c600ff047b82 */ /* 0x000e620000000a00 */
[----:B------:R-:W-:-:S07]  /*1130*/  ISETP.NE.AND P0, PT, R9, 0x1, PT ;  /* 0x000000010900780c */ /* 0x000fce0003f05270 */
[----:B------:R-:W2:Y:S08]  /*1140*/  LDC R10, c[0x0][0xb0c] ;  /* 0x0002c300ff0a7b82 */ /* 0x000eb00000000800 */
[----:B------:R-:W3:Y:S08]  /*1150*/  LDC R11, c[0x0][0x370] ;  /* 0x0000dc00ff0b7b82 */ /* 0x000ef00000000800 */
[----:B------:R-:W4:Y:S01]  /*1160*/  LDC R12, c[0x0][0x374] ;  /* 0x0000dd00ff0c7b82 */ /* 0x000f220000000800 */
[----:B-1----:R-:W-:-:S07]  /*1170*/  ISETP.NE.AND P1, PT, R4, 0x1, PT ;  /* 0x000000010400780c */ /* 0x002fce0003f25270 */
[----:B------:R-:W3:Y:S01]  /*1180*/  LDC.64 R6, c[0x0][0xb10] ;  /* 0x0002c400ff067b82 */ /* 0x000ee20000000a00 */
[----:B--2---:R-:W-:-:S07]  /*1190*/  ISETP.NE.AND P2, PT, R10, 0x1, PT ;  /* 0x000000010a00780c */ /* 0x004fce0003f45270 */
[----:B------:R-:W1:Y:S08]  /*11a0*/  LDC R8, c[0x0][0xb20] ;  /* 0x0002c800ff087b82 */ /* 0x000e700000000800 */
[----:B------:R-:W2:Y:S01]  /*11b0*/  LDC.64 R2, c[0x0][0xb28] ;  /* 0x0002ca00ff027b82 */ /* 0x000ea20000000a00 */
[----:B----4-:R-:W-:-:S04]  /*11c0*/  IMAD.HI.U32 R13, R12, R5, RZ ;  /* 0x000000050c0d7227 */ /* 0x010fc800078e00ff */
[----:B------:R-:W-:-:S04]  /*11d0*/  IMAD.HI.U32 R5, R97, R5, RZ ;  /* 0x0000000561057227 */ /* 0x000fc800078e00ff */
[----:B---3--:R-:W-:-:S04]  /*11e0*/  IMAD.HI.U32 R14, R11, R6, RZ ;  /* 0x000000060b0e7227 */ /* 0x008fc800078e00ff */
[----:B------:R-:W-:Y:S01]  /*11f0*/  IMAD.HI.U32 R16, R99, R6, RZ ;  /* 0x0000000663107227 */ /* 0x000fe200078e00ff */
[-C--:B------:R-:W-:Y:S02]  /*1200*/  @P2 SHF.R.U32.HI R11, RZ, R7.reuse, R14 ;  /* 0x00000007ff0b2219 */ /* 0x080fe4000001160e */
[-C--:B-1----:R-:W-:Y:S02]  /*1210*/  @P1 SHF.R.U32.HI R12, RZ, R8.reuse, R13 ;  /* 0x00000008ff0c1219 */ /* 0x082fe4000001160d */
[----:B------:R-:W-:Y:S02]  /*1220*/  SHF.R.U32.HI R8, RZ, R8, R5 ;  /* 0x00000008ff087219 */ /* 0x000fe40000011605 */
[----:B------:R-:W-:Y:S02]  /*1230*/  SHF.R.U32.HI R16, RZ, R7, R16 ;  /* 0x00000007ff107219 */ /* 0x000fe40000011610 */
[----:B------:R-:W-:Y:S01]  /*1240*/  SEL R5, R97, R8, !P1 ;  /* 0x0000000861057207 */ /* 0x000fe20004800000 */
[----:B--2---:R-:W-:Y:S01]  /*1250*/  IMAD.HI.U32 R14, R12, R2, RZ ;  /* 0x000000020c0e7227 */ /* 0x004fe200078e00ff */
[----:B------:R-:W-:-:S03]  /*1260*/  SEL R7, R99, R16, !P2 ;  /* 0x0000001063077207 */ /* 0x000fc60005000000 */
[----:B------:R-:W-:Y:S01]  /*1270*/  IMAD.HI.U32 R6, R11, R2, RZ ;  /* 0x000000020b067227 */ /* 0x000fe200078e00ff */
[----:B------:R-:W-:-:S04]  /*1280*/  @P0 SHF.R.U32.HI R12, RZ, R3, R14 ;  /* 0x00000003ff0c0219 */ /* 0x000fc8000001160e */
[----:B------:R-:W-:Y:S01]  /*1290*/  @P0 SHF.R.U32.HI R11, RZ, R3, R6 ;  /* 0x00000003ff0b0219 */ /* 0x000fe20000011606 */
[----:B------:R-:W-:-:S04]  /*12a0*/  IMAD R12, R12, R9, RZ ;  /* 0x000000090c0c7224 */ /* 0x000fc800078e02ff */
[----:B------:R-:W-:Y:S01]  /*12b0*/  IMAD R6, R11, R9, RZ ;  /* 0x000000090b067224 */ /* 0x000fe200078e02ff */
[----:B------:R-:W-:-:S04]  /*12c0*/  ISETP.GE.AND P1, PT, R5, R12, PT ;  /* 0x0000000c0500720c */ /* 0x000fc80003f26270 */
[----:B------:R-:W-:Y:S01]  /*12d0*/  ISETP.GE.OR P1, PT, R7, R6, P1 ;  /* 0x000000060700720c */ /* 0x000fe20000f26670 */
[----:B------:R-:W-:-:S05]  /*12e0*/  IMAD.HI.U32 R6, R5, R2, RZ ;  /* 0x0000000205067227 */ /* 0x000fca00078e00ff */
[----:B------:R-:W-:-:S04]  /*12f0*/  SHF.R.U32.HI R6, RZ, R3, R6 ;  /* 0x00000003ff067219 */ /* 0x000fc80000011606 */
[----:B------:R-:W-:-:S03]  /*1300*/  SEL R6, R5, R6, !P0 ;  /* 0x0000000605067207 */ /* 0x000fc60004000000 */
[----:B------:R-:W-:Y:S01]  /*1310*/  @!P1 IMAD.HI.U32 R8, R7, R2, RZ ;  /* 0x0000000207089227 */ /* 0x000fe200078e00ff */
[----:B------:R-:W-:-:S04]  /*1320*/  IADD3 R2, PT, PT, -R6, RZ, RZ ;  /* 0x000000ff06027210 */ /* 0x000fc80007ffe1ff */
[----:B------:R-:W-:Y:S01]  /*1330*/  @!P1 SHF.R.U32.HI R8, RZ, R3, R8 ;  /* 0x00000003ff089219 */ /* 0x000fe20000011608 */
[----:B------:R-:W-:-:S03]  /*1340*/  IMAD R2, R9, R2, R5 ;  /* 0x0000000209027224 */ /* 0x000fc600078e0205 */
[----:B------:R-:W-:Y:S02]  /*1350*/  @!P1 SEL R3, R7, R8, !P0 ;  /* 0x0000000807039207 */ /* 0x000fe40004000000 */
[----:B------:R-:W-:-:S03]  /*1360*/  IADD3 R8, PT, PT, -R5, RZ, RZ ;  /* 0x000000ff05087210 */ /* 0x000fc60007ffe1ff */
[--C-:B------:R-:W-:Y:S02]  /*1370*/  @!P1 IMAD.IADD R6, R6, 0x1, -R3.reuse ;  /* 0x0000000106069824 */ /* 0x100fe400078e0a03 */
[----:B------:R-:W-:Y:S01]  /*1380*/  @!P1 IMAD R3, R2, R11, R3 ;  /* 0x0000000b02039224 */ /* 0x000fe200078e0203 */
[----:B------:R-:W-:Y:S01]  /*1390*/  IADD3 R2, PT, PT, -R7, RZ, RZ ;  /* 0x000000ff07027210 */ /* 0x000fe20007ffe1ff */
[----:B------:R-:W-:Y:S02]  /*13a0*/  @!P1 IMAD R5, R6, R9, R7 ;  /* 0x0000000906059224 */ /* 0x000fe400078e0207 */
[----:B------:R-:W-:Y:S02]  /*13b0*/  IMAD R8, R4, R8, R97 ;  /* 0x0000000804087224 */ /* 0x000fe400078e0261 */
[----:B------:R-:W-:Y:S02]  /*13c0*/  @!P1 IMAD.MOV.U32 R7, RZ, RZ, R3 ;  /* 0x000000ffff079224 */ /* 0x000fe400078e0003 */
[----:B------:R-:W-:-:S02]  /*13d0*/  IMAD R2, R10, R2, R99 ;  /* 0x000000020a027224 */ /* 0x000fc400078e0263 */
[----:B------:R-:W-:Y:S02]  /*13e0*/  IMAD R97, R5, R4, R8 ;  /* 0x0000000405617224 */ /* 0x000fe400078e0208 */
[----:B------:R-:W-:Y:S02]  /*13f0*/  IMAD R99, R7, R10, R2 ;  /* 0x0000000a07637224 */ /* 0x000fe400078e0202 */
.L_x_16:
[----:B------:R-:W1:Y:S01]  /*1400*/  LDCU UR4, c[0x0][0xb30] ;  /* 0x00016600ff0477ac */ /* 0x000e620008000800 */
[----:B------:R-:W2:Y:S08]  /*1410*/  S2UR UR37, SR_CgaCtaId ;  /* 0x00000000002579c3 */ /* 0x000eb00000008800 */
[----:B------:R-:W3:Y:S01]  /*1420*/  LDC R40, c[0x0][0xb24] ;  /* 0x0002c900ff287b82 */ /* 0x000ee20000000800 */
[----:B-1----:R-:W-:-:S09]  /*1430*/  UISETP.NE.AND UP1, UPT, UR4, 0x1, UPT ;  /* 0x000000010400788c */ /* 0x002fd2000bf25270 */
[----:B--2---:R-:W-:Y:S05]  /*1440*/  BRA.U UP1, `(.L_x_17) ;  /* 0x0000000101407547 */ /* 0x004fea000b800000 */
[----:B------:R-:W1:Y:S08]  /*1450*/  LDC.64 R4, c[0x0][0xb10] ;  /* 0x0002c400ff047b82 */ /* 0x000e700000000a00 */
[----:B------:R-:W2:Y:S08]  /*1460*/  LDC.64 R2, c[0x0][0xb18] ;  /* 0x0002c600ff027b82 */ /* 0x000eb00000000a00 */
[----:B------:R-:W4:Y:S08]  /*1470*/  LDC R6, c[0x0][0xb20] ;  /* 0x0002c800ff067b82 */ /* 0x000f300000000800 */
[----:B------:R-:W3:Y:S01]  /*1480*/  LDC R8, c[0x0][0xb0c] ;  /* 0x0002c300ff087b82 */ /* 0x000ee20000000800 */
[----:B-1----:R-:W-:-:S05]  /*1490*/  IMAD.HI.U32 R4, R99, R4, RZ ;  /* 0x0000000463047227 */ /* 0x002fca00078e00ff */
[----:B------:R-:W-:Y:S01]  /*14a0*/  SHF.R.U32.HI R4, RZ, R5, R4 ;  /* 0x00000005ff047219 */ /* 0x000fe20000011604 */
[----:B--2---:R-:W-:Y:S01]  /*14b0*/  IMAD.HI.U32 R3, R97, R3, RZ ;  /* 0x0000000361037227 */ /* 0x004fe200078e00ff */
[----:B------:R-:W-:-:S04]  /*14c0*/  ISETP.NE.AND P0, PT, R2, 0x1, PT ;  /* 0x000000010200780c */ /* 0x000fc80003f05270 */
[----:B----4-:R-:W-:-:S04]  /*14d0*/  SHF.R.U32.HI R6, RZ, R6, R3 ;  /* 0x00000006ff067219 */ /* 0x010fc80000011603 */
[----:B------:R-:W-:Y:S02]  /*14e0*/  SEL R3, R97, R6, !P0 ;  /* 0x0000000661037207 */ /* 0x000fe40004000000 */
[----:B---3--:R-:W-:-:S04]  /*14f0*/  ISETP.NE.AND P1, PT, R8, 0x1, PT ;  /* 0x000000010800780c */ /* 0x008fc80003f25270 */
[----:B------:R-:W-:-:S05]  /*1500*/  SEL R4, R99, R4, !P1 ;  /* 0x0000000463047207 */ /* 0x000fca0004800000 */
[----:B------:R-:W-:Y:S02]  /*1510*/  IMAD.IADD R5, R3, 0x1, -R4 ;  /* 0x0000000103057824 */ /* 0x000fe400078e0a04 */
[----:B------:R-:W-:Y:S02]  /*1520*/  IMAD.IADD R3, R4, 0x1, -R3 ;  /* 0x0000000104037824 */ /* 0x000fe400078e0a03 */
[----:B------:R-:W-:Y:S02]  /*1530*/  IMAD R99, R5, R8, R99 ;  /* 0x0000000805637224 */ /* 0x000fe400078e0263 */
[----:B------:R-:W-:-:S07]  /*1540*/  IMAD R97, R3, R2, R97 ;  /* 0x0000000203617224 */ /* 0x000fce00078e0261 */
.L_x_17:
[----:B------:R-:W-:Y:S01]  /*1550*/  BAR.SYNC.DEFER_BLOCKING 0x0 ;  /* 0x0000000000007b1d */ /* 0x000fe20000010000 */
[----:B------:R-:W-:Y:S01]  /*1560*/  UISETP.NE.AND UP1, UPT, UR8, 0x2, UPT ;  /* 0x000000020800788c */ /* 0x000fe2000bf25270 */
[----:B------:R-:W-:Y:S02]  /*1570*/  ISETP.NE.OR P5, PT, R0, 0x2, !P5 ;  /* 0x000000020000780c */ /* 0x000fe40006fa5670 */
[----:B------:R-:W-:-:S06]  /*1580*/  LOP3.LUT R2, R103, 0x1f, RZ, 0xc0, !PT ;  /* 0x0000001f67027812 */ /* 0x000fcc00078ec0ff */
[----:B------:R-:W-:Y:S05]  /*1590*/  BRA.U UP1, `(.L_x_18) ;  /* 0x0000001901c07547 */ /* 0x000fea000b800000 */
[----:B------:R-:W1:Y:S01]  /*15a0*/  LDCU UR13, c[0x0][0x38c] ;  /* 0x00007180ff0d77ac */ /* 0x000e620008000800 */
[----:B------:R-:W2:Y:S01]  /*15b0*/  LDC R9, c[0x0][0x370] ;  /* 0x0000dc00ff097b82 */ /* 0x000ea20000000800 */
[----:B------:R-:W-:Y:S01]  /*15c0*/  PLOP3.LUT P1, PT, PT, PT, UP2, 0x80, 0x8 ;  /* 0x000000000008781c */ /* 0x000fe20003f2f028 */
[----:B------:R-:W-:Y:S01]  /*15d0*/  IMAD.MOV.U32 R15, RZ, RZ, 0x1 ;  /* 0x00000001ff0f7424 */ /* 0x000fe200078e00ff */
[----:B------:R-:W-:Y:S01]  /*15e0*/  ISETP.EQ.OR P4, PT, R2, RZ, P5 ;  /* 0x000000ff0200720c */ /* 0x000fe20002f82670 */
[----:B------:R-:W-:Y:S01]  /*15f0*/  IMAD.MOV.U32 R14, RZ, RZ, RZ ;  /* 0x000000ffff0e7224 */ /* 0x000fe200078e00ff */
[----:B------:R-:W-:Y:S02]  /*1600*/  PLOP3.LUT P1, PT, P1, PT, PT, 0x8, 0x80 ;  /* 0x000000000080781c */ /* 0x000fe40000f2e170 */
[----:B------:R-:W-:Y:S01]  /*1610*/  CS2R R12, SRZ ;  /* 0x00000000000c7805 */ /* 0x000fe2000001ff00 */
[----:B------:R-:W-:Y:S01]  /*1620*/  IMAD.MOV.U32 R10, RZ, RZ, 0x1 ;  /* 0x00000001ff0a7424 */ /* 0x000fe200078e00ff */
[----:B------:R-:W4:Y:S01]  /*1630*/  LDC R0, c[0x0][0x374] ;  /* 0x0000dd00ff007b82 */ /* 0x000f220000000800 */
[----:B------:R-:W2:Y:S01]  /*1640*/  LDCU.64 UR22, c[0x0][0x348] ;  /* 0x00006900ff1677ac */ /* 0x000ea20008000a00 */
[----:B------:R-:W-:Y:S01]  /*1650*/  UMOV UR6, URZ ;  /* 0x000000ff00067c82 */ /* 0x000fe20008000000 */
[----:B-1----:R-:W-:-:S04]  /*1660*/  UIADD3 UR5, UPT, UPT, UR13, 0x3f, URZ ;  /* 0x0000003f0d057890 */ /* 0x002fc8000fffe0ff */
[----:B------:R-:W-:-:S04]  /*1670*/  USHF.R.S32.HI UR4, URZ, 0x1f, UR5 ;  /* 0x0000001fff047899 */ /* 0x000fc80008011405 */
[----:B------:R-:W-:-:S04]  /*1680*/  ULEA.HI UR4, UR4, UR5, URZ, 0x6 ;  /* 0x0000000504047291 */ /* 0x000fc8000f8f30ff */
[----:B------:R-:W-:Y:S02]  /*1690*/  USHF.R.S32.HI UR15, URZ, 0x6, UR4 ;  /* 0x00000006ff0f7899 */ /* 0x000fe40008011404 */
[----:B------:R-:W-:Y:S02]  /*16a0*/  UIADD3 UR4, UPT, UPT, UR13, -0x1, URZ ;  /* 0xffffffff0d047890 */ /* 0x000fe4000fffe0ff */
[----:B------:R-:W-:Y:S02]  /*16b0*/  UISETP.LT.U32.AND UP0, UPT, UR15, 0x15, UPT ;  /* 0x000000150f00788c */ /* 0x000fe4000bf01070 */
[----:B------:R-:W-:Y:S02]  /*16c0*/  UISETP.GE.U32.AND UP1, UPT, UR4, -0x7f, UPT ;  /* 0xffffff810400788c */ /* 0x000fe4000bf26070 */
[----:B------:R-:W-:Y:S02]  /*16d0*/  USEL UR14, UR15, 0x15, UP0 ;  /* 0x000000150f0e7887 */ /* 0x000fe40008000000 */
[----:B------:R-:W-:-:S02]  /*16e0*/  UIADD3 UR13, UPT, UPT, UR13, 0x7e, URZ ;  /* 0x0000007e0d0d7890 */ /* 0x000fc4000fffe0ff */
[----:B------:R-:W-:Y:S02]  /*16f0*/  UIADD3 UR5, UPT, UPT, UR14, -0x1, URZ ;  /* 0xffffffff0e057890 */ /* 0x000fe4000fffe0ff */
[----:B------:R-:W-:-:S03]  /*1700*/  UIADD3 UR7, UPT, UPT, UR15, -UR14, URZ ;  /* 0x8000000e0f077290 */ /* 0x000fc6000fffe0ff */
[----:B------:R-:W-:-:S04]  /*1710*/  @UP1 UIADD3 UR5, UPT, UPT, UR14, URZ, URZ ;  /* 0x000000ff0e051290 */ /* 0x000fc8000fffe0ff */
[----:B--2---:R-:W-:-:S12]  /*1720*/  UIADD3 UR5, UPT, UPT, UR5, 0x1, URZ ;  /* 0x0000000105057890 */ /* 0x004fd8000fffe0ff */
.L_x_36:
[----:B------:R-:W-:Y:S01]  /*1730*/  UISETP.NE.AND UP0, UPT, UR37, URZ, UPT ;  /* 0x000000ff2500728c */ /* 0x000fe2000bf05270 */
[----:B------:R-:W1:Y:S08]  /*1740*/  S2UR UR37, SR_CgaCtaId ;  /* 0x00000000002579c3 */ /* 0x000e700000008800 */
[----:B------:R-:W-:Y:S05]  /*1750*/  BRA.U UP0, `(.L_x_19) ;  /* 0x0000000100347547 */ /* 0x000fea000b800000 */
[----:B------:R-:W2:Y:S01]  /*1760*/  S2R R2, SR_CgaCtaId ;  /* 0x0000000000027919 */ /* 0x000ea20000008800 */
[----:B------:R-:W-:-:S04]  /*1770*/  MOV R3, 0x400 ;  /* 0x0000040000037802 */ /* 0x000fc80000000f00 */
[----:B--2---:R-:W-:Y:S02]  /*1780*/  LEA R3, R2, R3, 0x18 ;  /* 0x0000000302037211 */ /* 0x004fe400078ec0ff */
[----:B------:R-:W-:-:S03]  /*1790*/  SHF.L.U32 R2, R10, 0x1f, RZ ;  /* 0x0000001f0a027819 */ /* 0x000fc600000006ff */
[----:B------:R-:W-:-:S04]  /*17a0*/  IMAD R3, R12, 0x8, R3 ;  /* 0x000000080c037824 */ /* 0x000fc800078e0203 */
[----:B------:R-:W2:Y:S02]  /*17b0*/  SYNCS.PHASECHK.TRANS64.TRYWAIT P0, [R3+URZ+0x1e0], R2 ;  /* 0x0001e002030075a7 */ /* 0x000ea400080011ff */
[----:B--2---:R-:W-:Y:S05]  /*17c0*/  @!P0 BRA `(.L_x_20) ;  /* 0x0000005000fc8947 */ /* 0x004fea0003800000 */
.L_x_113:
[----:B------:R-:W-:Y:S01]  /*17d0*/  VIADD R12, R12, 0x1 ;  /* 0x000000010c0c7836 */ /* 0x000fe20000000000 */
[----:B------:R2:W-:Y:S04]  /*17e0*/  SYNCS.ARRIVE.TRANS64.A1T0 RZ, [R3+URZ+0x1d0], RZ ;  /* 0x0001d0ff03ff79a7 */ /* 0x0005e800081000ff */
[----:B------:R-:W-:-:S04]  /*17f0*/  ISETP.NE.AND P0, PT, R12, 0x2, PT ;  /* 0x000000020c00780c */ /* 0x000fc80003f05270 */
[----:B------:R-:W-:Y:S02]  /*1800*/  SEL R12, R12, RZ, P0 ;  /* 0x000000ff0c0c7207 */ /* 0x000fe40000000000 */
[----:B--2---:R-:W-:-:S04]  /*1810*/  SEL R3, RZ, 0x1, P0 ;  /* 0x00000001ff037807 */ /* 0x004fc80000000000 */
[----:B------:R-:W-:-:S07]  /*1820*/  LOP3.LUT R10, R10, R3, RZ, 0x3c, !PT ;  /* 0x000000030a0a7212 */ /* 0x000fce00078e3cff */
.L_x_19:
[----:B------:R-:W-:Y:S01]  /*1830*/  UMOV UR4, 0x400 ;  /* 0x0000040000047882 */ /* 0x000fe20000000000 */
[----:B------:R-:W-:Y:S01]  /*1840*/  SHF.L.U32 R2, R15, 0x1f, RZ ;  /* 0x0000001f0f027819 */ /* 0x000fe200000006ff */
[----:B-1----:R-:W-:Y:S01]  /*1850*/  ULEA UR4, UR37, UR4, 0x18 ;  /* 0x0000000425047291 */ /* 0x002fe2000f8ec0ff */
[----:B------:R-:W-:Y:S01]  /*1860*/  R2UR UR35, R99 ;  /* 0x00000000632372ca */ /* 0x000fe200000e0000 */
[----:B------:R-:W-:Y:S01]  /*1870*/  UISETP.GE.U32.AND UP0, UPT, UR13, 0x7f, UPT ;  /* 0x0000007f0d00788c */ /* 0x000fe2000bf06070 */
[----:B------:R-:W-:Y:S01]  /*1880*/  R2UR UR11, R97 ;  /* 0x00000000610b72ca */ /* 0x000fe200000e0000 */
[----:B------:R-:W-:Y:S01]  /*1890*/  ULEA UR8, UR6, UR4, 0x3 ;  /* 0x0000000406087291 */ /* 0x000fe2000f8e18ff */
[----:B------:R-:W-:-:S08]  /*18a0*/  UMOV UR24, URZ ;  /* 0x000000ff00187c82 */ /* 0x000fd00008000000 */
[----:B------:R1:W2:Y:S01]  /*18b0*/  SYNCS.PHASECHK.TRANS64.TRYWAIT P0, [UR8+0xa8], R2 ;  /* 0x0000a802ff0075a7 */ /* 0x0002a20008001108 */
[----:B------:R-:W-:Y:S02]  /*18c0*/  USHF.L.U32 UR35, UR35, 0x7, URZ ;  /* 0x0000000723237899 */ /* 0x000fe400080006ff */
[----:B------:R-:W-:Y:S01]  /*18d0*/  USHF.L.U32 UR11, UR11, 0x5, URZ ;  /* 0x000000050b0b7899 */ /* 0x000fe200080006ff */
[----:B------:R-:W-:Y:S11]  /*18e0*/  BRA.U !UP0, `(.L_x_21) ;  /* 0x0000000108a87547 */ /* 0x000ff6000b800000 */
[----:B------:R-:W-:Y:S01]  /*18f0*/  UMOV UR16, URZ ;  /* 0x000000ff00107c82 */ /* 0x000fe20008000000 */
[----:B------:R-:W-:-:S05]  /*1900*/  UMOV UR17, UR6 ;  /* 0x0000000600117c82 */ /* 0x000fca0008000000 */
.L_x_26:
[----:B-1----:R-:W-:Y:S01]  /*1910*/  ULEA UR33, UR17, UR4, 0x3 ;  /* 0x0000000411217291 */ /* 0x002fe2000f8e18ff */
[----:B--2---:R-:W-:Y:S01]  /*1920*/  @!P5 MOV R3, 0x2800 ;  /* 0x000028000003d802 */ /* 0x004fe20000000f00 */
[----:B--2---:R-:W-:Y:S10]  /*1930*/  @P0 BRA `(.L_x_22) ;  /* 0x00000000000c0947 */ /* 0x004ff40003800000 */
[----:B------:R-:W-:-:S04]  /*1940*/  SHF.L.U32 R5, R15, 0x1f, RZ ;  /* 0x0000001f0f057819 */ /* 0x000fc800000006ff */
[----:B------:R-:W2:Y:S02]  /*1950*/  SYNCS.PHASECHK.TRANS64.TRYWAIT P0, [UR33+0xa8], R5 ;  /* 0x0000a805ff0075a7 */ /* 0x000ea40008001121 */
[----:B--2---:R-:W-:Y:S05]  /*1960*/  @!P0 BRA `(.L_x_23) ;  /* 0x0000005000a88947 */ /* 0x004fea0003800000 */
.L_x_22:
[----:B------:R2:W-:Y:S01]  /*1970*/  @!P5 SYNCS.ARRIVE.TRANS64 RZ, [UR33], R3 ;  /* 0x00000003ffffd9a7 */ /* 0x0005e20008000021 */
[----:B------:R-:W-:Y:S04]  /*1980*/  BSSY.RECONVERGENT B0, `(.L_x_24) ;  /* 0x0000003000007945 */ /* 0x000fe80003800200 */
[----:B------:R-:W-:Y:S05]  /*1990*/  @P4 BRA `(.L_x_25) ;  /* 0x0000000000044947 */ /* 0x000fea0003800000 */
[----:B------:R-:W-:Y:S05]  /*19a0*/  BPT.TRAP 0x1 ;  /* 0x000000040000795c */ /* 0x000fea0000300000 */
.L_x_25:
[----:B------:R-:W-:Y:S05]  /*19b0*/  BSYNC.RECONVERGENT B0 ;  /* 0x0000000000007941 */ /* 0x000fea0003800200 */
.L_x_24:
[----:B------:R-:W-:Y:S02]  /*19c0*/  UIADD3 UR6, UPT, UPT, UR17, 0x1, URZ ;  /* 0x0000000111067890 */ /* 0x000fe4000fffe0ff */
[----:B------:R-:W-:Y:S02]  /*19d0*/  ULEA UR32, UR17, UR4, 0xd ;  /* 0x0000000411207291 */ /* 0x000fe4000f8e68ff */
[----:B------:R-:W-:Y:S02]  /*19e0*/  UISETP.NE.AND UP0, UPT, UR6, 0x15, UPT ;  /* 0x000000150600788c */ /* 0x000fe4000bf05270 */
[----:B------:R-:W-:Y:S02]  /*19f0*/  UIADD3 UR26, UP1, UPT, UR22, 0x80, URZ ;  /* 0x00000080161a7890 */ /* 0x000fe4000ff3e0ff */
[----:B------:R-:W-:Y:S02]  /*1a00*/  USEL UR9, URZ, 0x1, UP0 ;  /* 0x00000001ff097887 */ /* 0x000fe40008000000 */
[----:B------:R-:W-:-:S02]  /*1a10*/  USEL UR6, UR6, URZ, UP0 ;  /* 0x000000ff06067287 */ /* 0x000fc40008000000 */
[----:B------:R-:W-:Y:S02]  /*1a20*/  UIADD3 UR20, UP0, UPT, UR22, 0x180, URZ ;  /* 0x0000018016147890 */ /* 0x000fe4000ff1e0ff */
[----:B------:R-:W-:Y:S01]  /*1a30*/  ULEA UR8, UR6, UR4, 0x3 ;  /* 0x0000000406087291 */ /* 0x000fe2000f8e18ff */
[----:B------:R-:W-:Y:S01]  /*1a40*/  LOP3.LUT R15, R15, UR9, RZ, 0x3c, !PT ;  /* 0x000000090f0f7c12 */ /* 0x000fe2000f8e3cff */
[----:B------:R-:W-:Y:S02]  /*1a50*/  USHF.L.U32 UR34, UR16, 0x6, URZ ;  /* 0x0000000610227899 */ /* 0x000fe400080006ff */
[----:B------:R-:W-:Y:S01]  /*1a60*/  UIADD3.X UR27, UPT, UPT, URZ, UR23, URZ, UP1, !UPT ;  /* 0x00000017ff1b7290 */ /* 0x000fe20008ffe4ff */
[----:B-1----:R-:W-:Y:S01]  /*1a70*/  SHF.L.U32 R2, R15, 0x1f, RZ ;  /* 0x0000001f0f027819 */ /* 0x002fe200000006ff */
[----:B------:R-:W-:Y:S02]  /*1a80*/  UIADD3 UR32, UPT, UPT, UR32, 0x2400, URZ ;  /* 0x0000240020207890 */ /* 0x000fe4000fffe0ff */
[----:B------:R-:W-:Y:S01]  /*1a90*/  UIADD3.X UR21, UPT, UPT, URZ, UR23, URZ, UP0, !UPT ;  /* 0x00000017ff157290 */ /* 0x000fe200087fe4ff */
[----:B------:R1:W1:Y:S01]  /*1aa0*/  SYNCS.PHASECHK.TRANS64.TRYWAIT P0, [UR8+0xa8], R2 ;  /* 0x0000a802ff0075a7 */ /* 0x0002620008001108 */
[----:B------:R-:W-:Y:S01]  /*1ab0*/  ULEA UR8, UR17, UR4, 0xb ;  /* 0x0000000411087291 */ /* 0x000fe2000f8e58ff */
[----:B------:R-:W-:Y:S01]  /*1ac0*/  UMOV UR18, 0x0 ;  /* 0x0000000000127882 */ /* 0x000fe20000000000 */
[----:B------:R-:W-:-:S02]  /*1ad0*/  UMOV UR19, 0x10000000 ;  /* 0x1000000000137882 */ /* 0x000fc40000000000 */
[----:B------:R-:W-:Y:S01]  /*1ae0*/  UIADD3 UR8, UPT, UPT, UR8, 0x2c400, URZ ;  /* 0x0002c40008087890 */ /* 0x000fe2000fffe0ff */
[----:B------:R1:W-:Y:S01]  /*1af0*/  UTMALDG.3D [UR32], [UR26], desc[UR18] ;  /* 0x000012201a0075b4 */ /* 0x0003e20008011000 */
[----:B------:R-:W-:Y:S01]  /*1b00*/  UMOV UR12, UR36 ;  /* 0x00000024000c7c82 */ /* 0x000fe20008000000 */
[----:B------:R-:W-:Y:S01]  /*1b10*/  UMOV UR9, UR33 ;  /* 0x0000002100097c82 */ /* 0x000fe20008000000 */
[----:B------:R-:W-:Y:S01]  /*1b20*/  UMOV UR10, UR34 ;  /* 0x00000022000a7c82 */ /* 0x000fe20008000000 */
[----:B------:R-:W-:Y:S01]  /*1b30*/  UIADD3 UR16, UPT, UPT, UR16, 0x1, URZ ;  /* 0x0000000110107890 */ /* 0x000fe2000fffe0ff */
[----:B------:R-:W-:Y:S01]  /*1b40*/  UMOV UR24, UR5 ;  /* 0x0000000500187c82 */ /* 0x000fe20008000000 */
[----:B------:R-:W-:Y:S02]  /*1b50*/  UMOV UR17, UR6 ;  /* 0x0000000600117c82 */ /* 0x000fe40008000000 */
[----:B------:R1:W-:Y:S01]  /*1b60*/  UTMALDG.3D [UR8], [UR20], desc[UR18] ;  /* 0x00001208140075b4 */ /* 0x0003e20008011000 */
[----:B------:R-:W-:-:S09]  /*1b70*/  UISETP.NE.AND UP0, UPT, UR16, UR5, UPT ;  /* 0x000000051000728c */ /* 0x000fd2000bf05270 */
[----:B------:R-:W-:Y:S05]  /*1b80*/  BRA.U UP0, `(.L_x_26) ;  /* 0xfffffffd00607547 */ /* 0x000fea000b83ffff */
.L_x_21:
[----:B-1----:R-:W-:Y:S01]  /*1b90*/  ULEA UR8, UR6, UR4, 0x3 ;  /* 0x0000000406087291 */ /* 0x002fe2000f8e18ff */
[----:B------:R-:W-:Y:S01]  /*1ba0*/  SHF.L.U32 R2, R15, 0x1f, RZ ;  /* 0x0000001f0f027819 */ /* 0x000fe200000006ff */
[----:B------:R-:W-:Y:S01]  /*1bb0*/  @!P1 SYNCS.ARRIVE.TRANS64.A1T0 RZ, [UR4+0x168], RZ ;  /* 0x000168ffffff99a7 */ /* 0x000fe20008100004 */
[----:B------:R-:W-:-:S06]  /*1bc0*/  UISETP.GT.AND UP0, UPT, UR15, UR14, UPT ;  /* 0x0000000e0f00728c */ /* 0x000fcc000bf04270 */
[----:B--2---:R1:W2:Y:S03]  /*1bd0*/  SYNCS.PHASECHK.TRANS64.TRYWAIT P0, [UR8+0xa8], R2 ;  /* 0x0000a802ff0075a7 */ /* 0x0042a60008001108 */
[----:B------:R-:W-:Y:S05]  /*1be0*/  BRA.U !UP0, `(.L_x_27) ;  /* 0x0000000108ac7547 */ /* 0x000fea000b800000 */
[----:B------:R-:W-:Y:S01]  /*1bf0*/  UIADD3 UR21, UPT, UPT, UR7, UR24, URZ ;  /* 0x0000001807157290 */ /* 0x000fe2000fffe0ff */
[----:B------:R-:W-:-:S11]  /*1c00*/  UMOV UR25, UR6 ;  /* 0x0000000600197c82 */ /* 0x000fd60008000000 */
.L_x_32:
[----:B-1----:R-:W-:Y:S01]  /*1c10*/  ULEA UR17, UR25, UR4, 0x3 ;  /* 0x0000000419117291 */ /* 0x002fe2000f8e18ff */
[----:B--2---:R-:W-:Y:S01]  /*1c20*/  @!P5 MOV R3, 0x2800 ;  /* 0x000028000003d802 */ /* 0x004fe20000000f00 */
[----:B--2---:R-:W-:Y:S10]  /*1c30*/  @P0 BRA `(.L_x_28) ;  /* 0x00000000000c0947 */ /* 0x004ff40003800000 */
[----:B------:R-:W-:-:S04]  /*1c40*/  SHF.L.U32 R5, R15, 0x1f, RZ ;  /* 0x0000001f0f057819 */ /* 0x000fc800000006ff */
[----:B------:R-:W2:Y:S02]  /*1c50*/  SYNCS.PHASECHK.TRANS64.TRYWAIT P0, [UR17+0xa8], R5 ;  /* 0x0000a805ff0075a7 */ /* 0x000ea40008001111 */
[----:B--2---:R-:W-:Y:S05]  /*1c60*/  @!P0 BRA `(.L_x_29) ;  /* 0x0000005000008947 */ /* 0x004fea0003800000 */
.L_x_28:
[----:B------:R2:W-:Y:S01]  /*1c70*/  @!P5 SYNCS.ARRIVE.TRANS64 RZ, [UR17], R3 ;  /* 0x00000003ffffd9a7 */ /* 0x0005e20008000011 */
[----:B------:R-:W-:Y:S04]  /*1c80*/  BSSY.RECONVERGENT B0, `(.L_x_30) ;  /* 0x0000003000007945 */ /* 0x000fe80003800200 */
[----:B------:R-:W-:Y:S05]  /*1c90*/  @P4 BRA `(.L_x_31) ;  /* 0x0000000000044947 */ /* 0x000fea0003800000 */
[----:B------:R-:W-:Y:S05]  /*1ca0*/  BPT.TRAP 0x1 ;  /* 0x000000040000795c */ /* 0x000fea0000300000 */
.L_x_31:
[----:B------:R-:W-:Y:S05]  /*1cb0*/  BSYNC.RECONVERGENT B0 ;  /* 0x0000000000007941 */ /* 0x000fea0003800200 */
.L_x_30:
        /* <DEDUP_REMOVED lines=10> */
[----:B------:R-:W-:Y:S01]  /*1d60*/  UIADD3 UR16, UPT, UPT, UR16, 0x2400, URZ ;  /* 0x0000240010107890 */ /* 0x000fe2000fffe0ff */
[----:B-1----:R-:W-:Y:S01]  /*1d70*/  SHF.L.U32 R2, R15, 0x1f, RZ ;  /* 0x0000001f0f027819 */ /* 0x002fe200000006ff */
[----:B------:R-:W-:Y:S02]  /*1d80*/  UIADD3.X UR31, UPT, UPT, URZ, UR23, URZ, UP1, !UPT ;  /* 0x00000017ff1f7290 */ /* 0x000fe40008ffe4ff */
[----:B------:R-:W-:Y:S01]  /*1d90*/  UIADD3.X UR29, UPT, UPT, URZ, UR23, URZ, UP0, !UPT ;  /* 0x00000017ff1d7290 */ /* 0x000fe200087fe4ff */
[----:B------:R1:W1:Y:S01]  /*1da0*/  SYNCS.PHASECHK.TRANS64.TRYWAIT P0, [UR8+0xa8], R2 ;  /* 0x0000a802ff0075a7 */ /* 0x0002620008001108 */
[----:B------:R-:W-:Y:S01]  /*1db0*/  ULEA UR8, UR25, UR4, 0xb ;  /* 0x0000000419087291 */ /* 0x000fe2000f8e58ff */
[----:B------:R-:W-:Y:S01]  /*1dc0*/  UMOV UR26, 0x0 ;  /* 0x00000000001a7882 */ /* 0x000fe20000000000 */
[----:B------:R-:W-:-:S02]  /*1dd0*/  UMOV UR27, 0x10000000 ;  /* 0x10000000001b7882 */ /* 0x000fc40000000000 */
[----:B------:R-:W-:Y:S01]  /*1de0*/  UIADD3 UR8, UPT, UPT, UR8, 0x2c400, URZ ;  /* 0x0002c40008087890 */ /* 0x000fe2000fffe0ff */
[----:B------:R-:W-:Y:S01]  /*1df0*/  UMOV UR19, UR35 ;  /* 0x0000002300137c82 */ /* 0x000fe20008000000 */
[----:B------:R-:W-:Y:S01]  /*1e00*/  UMOV UR20, UR36 ;  /* 0x0000002400147c82 */ /* 0x000fe20008000000 */
[----:B------:R-:W-:Y:S01]  /*1e10*/  UMOV UR12, UR36 ;  /* 0x00000024000c7c82 */ /* 0x000fe20008000000 */
[----:B------:R-:W-:Y:S01]  /*1e20*/  UMOV UR9, UR17 ;  /* 0x0000001100097c82 */ /* 0x000fe20008000000 */
[----:B------:R-:W-:Y:S01]  /*1e30*/  UMOV UR10, UR18 ;  /* 0x00000012000a7c82 */ /* 0x000fe20008000000 */
[----:B------:R1:W-:Y:S01]  /*1e40*/  UTMALDG.3D [UR16], [UR30], desc[UR26] ;  /* 0x00001a101e0075b4 */ /* 0x0003e20008011000 */
[----:B------:R-:W-:Y:S01]  /*1e50*/  UIADD3 UR24, UPT, UPT, UR24, 0x1, URZ ;  /* 0x0000000118187890 */ /* 0x000fe2000fffe0ff */
[----:B------:R-:W-:-:S03]  /*1e60*/  UMOV UR25, UR6 ;  /* 0x0000000600197c82 */ /* 0x000fc60008000000 */
[----:B------:R-:W-:Y:S01]  /*1e70*/  UISETP.NE.AND UP0, UPT, UR24, UR21, UPT ;  /* 0x000000151800728c */ /* 0x000fe2000bf05270 */
[----:B------:R1:W-:Y:S08]  /*1e80*/  UTMALDG.3D [UR8], [UR28], desc[UR26] ;  /* 0x00001a081c0075b4 */ /* 0x0003f00008011000 */
[----:B------:R-:W-:Y:S05]  /*1e90*/  BRA.U UP0, `(.L_x_32) ;  /* 0xfffffffd005c7547 */ /* 0x000fea000b83ffff */
.L_x_27:
[C---:B-1----:R-:W-:Y:S01]  /*1ea0*/  LEA R2, R14.reuse, UR4, 0x3 ;  /* 0x000000040e027c11 */ /* 0x042fe2000f8e18ff */
[----:B------:R-:W-:Y:S01]  /*1eb0*/  NOP ;  /* 0x0000000000007918 */ /* 0x000fe20000000000 */
[----:B--2---:R-:W-:Y:S02]  /*1ec0*/  SHF.L.U32 R3, R13, 0x1f, RZ ;  /* 0x0000001f0d037819 */ /* 0x004fe400000006ff */
[----:B------:R-:W-:Y:S02]  /*1ed0*/  LEA R4, R14, UR4, 0x4 ;  /* 0x000000040e047c11 */ /* 0x000fe4000f8e20ff */
[----:B------:R-:W1:Y:S02]  /*1ee0*/  SYNCS.PHASECHK.TRANS64.TRYWAIT P0, [R2+URZ+0x170], R3 ;  /* 0x00017003020075a7 */ /* 0x000e6400080011ff */
[----:B-1----:R-:W-:Y:S05]  /*1ef0*/  @!P0 BRA `(.L_x_33) ;  /* 0x0000004c00748947 */ /* 0x002fea0003800000 */
.L_x_116:
[----:B------:R-:W2:Y:S01]  /*1f00*/  LDS.128 R4, [R4+0x200] ;  /* 0x0002000004047984 */ /* 0x000ea20000000c00 */
[----:B---3--:R-:W-:Y:S01]  /*1f10*/  ISETP.GE.AND P0, PT, R40, 0x1, PT ;  /* 0x000000012800780c */ /* 0x008fe20003f06270 */
[----:B-1----:R-:W-:Y:S01]  /*1f20*/  VIADD R2, R2, 0x180 ;  /* 0x0000018002027836 */ /* 0x002fe20000000000 */
[----:B------:R-:W-:Y:S01]  /*1f30*/  @!PT LDS RZ, [RZ] ;  /* 0x00000000fffff984 */ /* 0x000fe20000000800 */
[----:B------:R-:W-:Y:S01]  /*1f40*/  @!PT LDS RZ, [RZ] ;  /* 0x00000000fffff984 */ /* 0x000fe20000000800 */
[----:B------:R-:W-:Y:S01]  /*1f50*/  @!PT LDS RZ, [RZ] ;  /* 0x00000000fffff984 */ /* 0x000fe20000000800 */
[----:B------:R-:W-:Y:S01]  /*1f60*/  @!PT LDS RZ, [RZ] ;  /* 0x00000000fffff984 */ /* 0x000fe20000000800 */
[----:B------:R1:W-:Y:S06]  /*1f70*/  MEMBAR.ALL.CTA ;  /* 0x0000000000007992 */ /* 0x0003ec0000008000 */
[----:B-1----:R-:W1:Y:S01]  /*1f80*/  FENCE.VIEW.ASYNC.S ;  /* 0x00000000000073c6 */ /* 0x002e620000000000 */
[----:B------:R-:W-:-:S04]  /*1f90*/  PRMT R2, RZ, 0x654, R2 ;  /* 0x00000654ff027816 */ /* 0x000fc80000000002 */
[----:B-1----:R1:W-:Y:S01]  /*1fa0*/  SYNCS.ARRIVE.TRANS64.RED.A1T0 RZ, [R2+URZ], RZ ;  /* 0x000000ff02ff79a7 */ /* 0x0023e200081004ff */
[----:B--2---:R-:W-:-:S13]  /*1fb0*/  LOP3.LUT P2, RZ, R6, 0x1, RZ, 0xc0, !PT ;  /* 0x0000000106ff7812 */ /* 0x004fda000784c0ff */
[----:B------:R-:W-:Y:S01]  /*1fc0*/  @P2 SHF.R.U32.HI R3, RZ, 0x10, R5 ;  /* 0x00000010ff032819 */ /* 0x000fe20000011605 */
[----:B------:R-:W-:Y:S01]  /*1fd0*/  VOTEU.ANY UP0, P2 ;  /* 0x0000000000ff7886 */ /* 0x000fe20001000100 */
[----:B------:R-:W-:Y:S02]  /*1fe0*/  @P2 MOV R11, R4 ;  /* 0x00000004000b2202 */ /* 0x000fe40000000f00 */
[----:B------:R-:W-:Y:S02]  /*1ff0*/  @P2 R2UR.BROADCAST UR8, R3 ;  /* 0x00000000030822ca */ /* 0x000fe400008e0000 */
[----:B------:R-:W-:-:S11]  /*2000*/  @P2 LOP3.LUT R8, R5, 0xffff, RZ, 0xc0, !PT ;  /* 0x0000ffff05082812 */ /* 0x000fd600078ec0ff */
[----:B------:R-:W-:Y:S01]  /*2010*/  @UP0 UMOV UR36, UR8 ;  /* 0x0000000800240c82 */ /* 0x000fe20008000000 */
[----:B-1----:R-:W-:Y:S05]  /*2020*/  @!P0 BRA `(.L_x_34) ;  /* 0x0000000000b88947 */ /* 0x002fea0003800000 */
[----:B------:R-:W4:Y:S01]  /*2030*/  LDC.64 R4, c[0x0][0xb18] ;  /* 0x0002c600ff047b82 */ /* 0x000f220000000a00 */
[----:B------:R-:W-:-:S07]  /*2040*/  ISETP.NE.AND P3, PT, R40, 0x1, PT ;  /* 0x000000012800780c */ /* 0x000fce0003f65270 */
[----:B------:R-:W1:Y:S08]  /*2050*/  LDC.64 R6, c[0x0][0xb10] ;  /* 0x0002c400ff067b82 */ /* 0x000e700000000a00 */
[----:B------:R-:W2:Y:S08]  /*2060*/  LDC R16, c[0x0][0xb20] ;  /* 0x0002c800ff107b82 */ /* 0x000eb00000000800 */
[----:B------:R-:W3:Y:S01]  /*2070*/  LDC R18, c[0x0][0xb0c] ;  /* 0x0002c300ff127b82 */ /* 0x000ee20000000800 */
[----:B----4-:R-:W-:Y:S01]  /*2080*/  IMAD.HI.U32 R17, R0, R5, RZ ;  /* 0x0000000500117227 */ /* 0x010fe200078e00ff */
[----:B------:R-:W-:-:S03]  /*2090*/  ISETP.NE.AND P0, PT, R4, 0x1, PT ;  /* 0x000000010400780c */ /* 0x000fc60003f05270 */
[----:B------:R-:W-:-:S03]  /*20a0*/  IMAD.HI.U32 R5, R8, R5, RZ ;  /* 0x0000000508057227 */ /* 0x000fc600078e00ff */
[----:B------:R-:W4:Y:S01]  /*20b0*/  LDC.64 R2, c[0x0][0xb28] ;  /* 0x0002ca00ff027b82 */ /* 0x000f220000000a00 */
[----:B-1----:R-:W-:-:S04]  /*20c0*/  IMAD.HI.U32 R20, R9, R6, RZ ;  /* 0x0000000609147227 */ /* 0x002fc800078e00ff */
[----:B------:R-:W-:Y:S01]  /*20d0*/  IMAD.HI.U32 R22, R11, R6, RZ ;  /* 0x000000060b167227 */ /* 0x000fe200078e00ff */
[----:B------:R-:W-:Y:S02]  /*20e0*/  SHF.R.U32.HI R20, RZ, R7, R20 ;  /* 0x00000007ff147219 */ /* 0x000fe40000011614 */
[-C--:B--2---:R-:W-:Y:S02]  /*20f0*/  SHF.R.U32.HI R17, RZ, R16.reuse, R17 ;  /* 0x00000010ff117219 */ /* 0x084fe40000011611 */
[----:B------:R-:W-:Y:S02]  /*2100*/  SHF.R.U32.HI R5, RZ, R16, R5 ;  /* 0x00000010ff057219 */ /* 0x000fe40000011605 */
[----:B------:R-:W-:Y:S02]  /*2110*/  SEL R17, R0, R17, !P0 ;  /* 0x0000001100117207 */ /* 0x000fe40004000000 */
[----:B------:R-:W-:Y:S02]  /*2120*/  SHF.R.U32.HI R22, RZ, R7, R22 ;  /* 0x00000007ff167219 */ /* 0x000fe40000011616 */
[----:B---3--:R-:W-:-:S02]  /*2130*/  ISETP.NE.AND P1, PT, R18, 0x1, PT ;  /* 0x000000011200780c */ /* 0x008fc40003f25270 */
[----:B------:R-:W-:Y:S02]  /*2140*/  SEL R5, R8, R5, !P0 ;  /* 0x0000000508057207 */ /* 0x000fe40004000000 */
[----:B------:R-:W-:Y:S02]  /*2150*/  SEL R19, R9, R20, !P1 ;  /* 0x0000001409137207 */ /* 0x000fe40004800000 */
[----:B------:R-:W-:Y:S01]  /*2160*/  SEL R7, R11, R22, !P1 ;  /* 0x000000160b077207 */ /* 0x000fe20004800000 */
[----:B----4-:R-:W-:-:S04]  /*2170*/  IMAD.HI.U32 R20, R17, R2, RZ ;  /* 0x0000000211147227 */ /* 0x010fc800078e00ff */
[----:B------:R-:W-:Y:S01]  /*2180*/  IMAD.HI.U32 R6, R19, R2, RZ ;  /* 0x0000000213067227 */ /* 0x000fe200078e00ff */
[----:B------:R-:W-:-:S04]  /*2190*/  @P3 SHF.R.U32.HI R17, RZ, R3, R20 ;  /* 0x00000003ff113219 */ /* 0x000fc80000011614 */
[----:B------:R-:W-:Y:S01]  /*21a0*/  @P3 SHF.R.U32.HI R19, RZ, R3, R6 ;  /* 0x00000003ff133219 */ /* 0x000fe20000011606 */
[----:B------:R-:W-:-:S04]  /*21b0*/  IMAD R17, R40, R17, RZ ;  /* 0x0000001128117224 */ /* 0x000fc800078e02ff */
[----:B------:R-:W-:Y:S01]  /*21c0*/  IMAD R6, R40, R19, RZ ;  /* 0x0000001328067224 */ /* 0x000fe200078e02ff */
[C---:B------:R-:W-:Y:S02]  /*21d0*/  ISETP.GE.AND P0, PT, R5.reuse, R17, PT ;  /* 0x000000110500720c */ /* 0x040fe40003f06270 */
[----:B------:R-:W-:Y:S02]  /*21e0*/  IADD3 R17, PT, PT, -R5, RZ, RZ ;  /* 0x000000ff05117210 */ /* 0x000fe40007ffe1ff */
[----:B------:R-:W-:Y:S01]  /*21f0*/  ISETP.GE.OR P0, PT, R7, R6, P0 ;  /* 0x000000060700720c */ /* 0x000fe20000706670 */
[----:B------:R-:W-:-:S04]  /*2200*/  IMAD.HI.U32 R6, R5, R2, RZ ;  /* 0x0000000205067227 */ /* 0x000fc800078e00ff */
[----:B------:R-:W-:Y:S01]  /*2210*/  IMAD R8, R4, R17, R8 ;  /* 0x0000001104087224 */ /* 0x000fe200078e0208 */
[----:B------:R-:W-:-:S04]  /*2220*/  SHF.R.U32.HI R6, RZ, R3, R6 ;  /* 0x00000003ff067219 */ /* 0x000fc80000011606 */
[----:B------:R-:W-:-:S03]  /*2230*/  SEL R6, R5, R6, !P3 ;  /* 0x0000000605067207 */ /* 0x000fc60005800000 */
[----:B------:R-:W-:-:S04]  /*2240*/  @!P0 IMAD.HI.U32 R16, R7, R2, RZ ;  /* 0x0000000207108227 */ /* 0x000fc800078e00ff */
[----:B------:R-:W-:Y:S01]  /*2250*/  IMAD.MOV R2, RZ, RZ, -R6 ;  /* 0x000000ffff027224 */ /* 0x000fe200078e0a06 */
[----:B------:R-:W-:-:S03]  /*2260*/  @!P0 SHF.R.U32.HI R16, RZ, R3, R16 ;  /* 0x00000003ff108219 */ /* 0x000fc60000011610 */
[----:B------:R-:W-:Y:S01]  /*2270*/  IMAD R2, R40, R2, R5 ;  /* 0x0000000228027224 */ /* 0x000fe200078e0205 */
[----:B------:R-:W-:-:S05]  /*2280*/  @!P0 SEL R3, R7, R16, !P3 ;  /* 0x0000001007038207 */ /* 0x000fca0005800000 */
[--C-:B------:R-:W-:Y:S02]  /*2290*/  @!P0 IMAD.IADD R6, R6, 0x1, -R3.reuse ;  /* 0x0000000106068824 */ /* 0x100fe400078e0a03 */
[----:B------:R-:W-:Y:S01]  /*22a0*/  @!P0 IMAD R3, R2, R19, R3 ;  /* 0x0000001302038224 */ /* 0x000fe200078e0203 */
[----:B------:R-:W-:Y:S01]  /*22b0*/  IADD3 R2, PT, PT, -R7, RZ, RZ ;  /* 0x000000ff07027210 */ /* 0x000fe20007ffe1ff */
[----:B------:R-:W-:Y:S02]  /*22c0*/  @!P0 IMAD R5, R40, R6, R7 ;  /* 0x0000000628058224 */ /* 0x000fe400078e0207 */
[----:B------:R-:W-:Y:S02]  /*22d0*/  @!P0 IMAD.MOV.U32 R7, RZ, RZ, R3 ;  /* 0x000000ffff078224 */ /* 0x000fe400078e0003 */
[----:B------:R-:W-:Y:S02]  /*22e0*/  IMAD R2, R18, R2, R11 ;  /* 0x0000000212027224 */ /* 0x000fe400078e020b */
[----:B------:R-:W-:-:S02]  /*22f0*/  IMAD R8, R5, R4, R8 ;  /* 0x0000000405087224 */ /* 0x000fc400078e0208 */
[----:B------:R-:W-:Y:S02]  /*2300*/  IMAD R11, R7, R18, R2 ;  /* 0x00000012070b7224 */ /* 0x000fe400078e0202 */
.L_x_34:
[----:B------:R-:W1:Y:S02]  /*2310*/  LDCU UR8, c[0x0][0xb30] ;  /* 0x00016600ff0877ac */ /* 0x000e640008000800 */
[----:B-1----:R-:W-:-:S09]  /*2320*/  UISETP.NE.AND UP0, UPT, UR8, 0x1, UPT ;  /* 0x000000010800788c */ /* 0x002fd2000bf05270 */
[----:B------:R-:W-:Y:S05]  /*2330*/  BRA.U UP0, `(.L_x_35) ;  /* 0x0000000100407547 */ /* 0x000fea000b800000 */
[----:B------:R-:W1:Y:S08]  /*2340*/  LDC.64 R4, c[0x0][0xb10] ;  /* 0x0002c400ff047b82 */ /* 0x000e700000000a00 */
[----:B------:R-:W2:Y:S08]  /*2350*/  LDC.64 R2, c[0x0][0xb18] ;  /* 0x0002c600ff027b82 */ /* 0x000eb00000000a00 */
[----:B------:R-:W3:Y:S08]  /*2360*/  LDC R6, c[0x0][0xb20] ;  /* 0x0002c800ff067b82 */ /* 0x000ef00000000800 */
[----:B------:R-:W4:Y:S01]  /*2370*/  LDC R16, c[0x0][0xb0c] ;  /* 0x0002c300ff107b82 */ /* 0x000f220000000800 */
[----:B-1----:R-:W-:-:S05]  /*2380*/  IMAD.HI.U32 R4, R11, R4, RZ ;  /* 0x000000040b047227 */ /* 0x002fca00078e00ff */
[----:B------:R-:W-:Y:S01]  /*2390*/  SHF.R.U32.HI R4, RZ, R5, R4 ;  /* 0x00000005ff047219 */ /* 0x000fe20000011604 */
[----:B--2---:R-:W-:Y:S01]  /*23a0*/  IMAD.HI.U32 R3, R8, R3, RZ ;  /* 0x0000000308037227 */ /* 0x004fe200078e00ff */
[----:B------:R-:W-:-:S04]  /*23b0*/  ISETP.NE.AND P0, PT, R2, 0x1, PT ;  /* 0x000000010200780c */ /* 0x000fc80003f05270 */
[----:B---3--:R-:W-:-:S04]  /*23c0*/  SHF.R.U32.HI R3, RZ, R6, R3 ;  /* 0x00000006ff037219 */ /* 0x008fc80000011603 */
[----:B------:R-:W-:Y:S02]  /*23d0*/  SEL R3, R8, R3, !P0 ;  /* 0x0000000308037207 */ /* 0x000fe40004000000 */
[----:B----4-:R-:W-:-:S04]  /*23e0*/  ISETP.NE.AND P1, PT, R16, 0x1, PT ;  /* 0x000000011000780c */ /* 0x010fc80003f25270 */
[----:B------:R-:W-:-:S05]  /*23f0*/  SEL R4, R11, R4, !P1 ;  /* 0x000000040b047207 */ /* 0x000fca0004800000 */
[----:B------:R-:W-:Y:S02]  /*2400*/  IMAD.IADD R5, R3, 0x1, -R4 ;  /* 0x0000000103057824 */ /* 0x000fe400078e0a04 */
[----:B------:R-:W-:Y:S02]  /*2410*/  IMAD.IADD R3, R4, 0x1, -R3 ;  /* 0x0000000104037824 */ /* 0x000fe400078e0a03 */
[----:B------:R-:W-:Y:S02]  /*2420*/  IMAD R11, R5, R16, R11 ;  /* 0x00000010050b7224 */ /* 0x000fe400078e020b */
[----:B------:R-:W-:-:S07]  /*2430*/  IMAD R8, R3, R2, R8 ;  /* 0x0000000203087224 */ /* 0x000fce00078e0208 */
.L_x_35:
[----:B------:R-:W-:Y:S01]  /*2440*/  VIADD R14, R14, 0x1 ;  /* 0x000000010e0e7836 */ /* 0x000fe20000000000 */
[----:B------:R-:W-:Y:S01]  /*2450*/  PLOP3.LUT P1, PT, PT, PT, PT, 0x80, 0x8 ;  /* 0x000000000008781c */ /* 0x000fe20003f2f070 */
[----:B------:R-:W-:Y:S02]  /*2460*/  IMAD.IADD R99, R11, 0x1, R96 ;  /* 0x000000010b637824 */ /* 0x000fe400078e0260 */
[----:B------:R-:W-:Y:S01]  /*2470*/  IMAD.IADD R97, R8, 0x1, R81 ;  /* 0x0000000108617824 */ /* 0x000fe200078e0251 */
[----:B------:R-:W-:-:S04]  /*2480*/  ISETP.NE.AND P0, PT, R14, 0x2, PT ;  /* 0x000000020e00780c */ /* 0x000fc80003f05270 */
[----:B------:R-:W-:Y:S02]  /*2490*/  SEL R2, RZ, 0x1, P0 ;  /* 0x00000001ff027807 */ /* 0x000fe40000000000 */
[----:B------:R-:W-:Y:S02]  /*24a0*/  SEL R14, R14, RZ, P0 ;  /* 0x000000ff0e0e7207 */ /* 0x000fe40000000000 */
[----:B------:R-:W-:Y:S01]  /*24b0*/  LOP3.LUT R13, R13, R2, RZ, 0x3c, !PT ;  /* 0x000000020d0d7212 */ /* 0x000fe200078e3cff */
[----:B------:R-:W-:Y:S06]  /*24c0*/  @P2 BRA `(.L_x_36) ;  /* 0xfffffff000982947 */ /* 0x000fec000383ffff */
[----:B------:R-:W-:Y:S01]  /*24d0*/  UIADD3 UR4, UPT, UPT, UR4, 0xa8, URZ ;  /* 0x000000a804047890 */ /* 0x000fe2000fffe0ff */
[----:B------:R-:W-:-:S03]  /*24e0*/  SHF.L.U32 R3, R15, 0x1f, RZ ;  /* 0x0000001f0f037819 */ /* 0x000fc600000006ff */
[----:B------:R-:W-:-:S09]  /*24f0*/  ULEA UR5, UR6, UR4, 0x3 ;  /* 0x0000000406057291 */ /* 0x000fd2000f8e18ff */
[----:B------:R-:W1:Y:S02]  /*2500*/  SYNCS.PHASECHK.TRANS64.TRYWAIT P0, [UR5], R3 ;  /* 0x00000003ff0075a7 */ /* 0x000e640008001105 */
[----:B-1----:R-:W-:Y:S05]  /*2510*/  @!P0 BRA `(.L_x_37) ;  /* 0x0000004800008947 */ /* 0x002fea0003800000 */
.L_x_118:
[----:B------:R-:W-:-:S04]  /*2520*/  UIADD3 UR6, UPT, UPT, UR6, 0x1, URZ ;  /* 0x0000000106067890 */ /* 0x000fc8000fffe0ff */
[----:B------:R-:W-:-:S04]  /*2530*/  UISETP.NE.AND UP0, UPT, UR6, 0x15, UPT ;  /* 0x000000150600788c */ /* 0x000fc8000bf05270 */
[----:B------:R-:W-:Y:S02]  /*2540*/  USEL UR7, URZ, 0x1, UP0 ;  /* 0x00000001ff077887 */ /* 0x000fe40008000000 */
[----:B------:R-:W-:-:S04]  /*2550*/  USEL UR6, UR6, URZ, UP0 ;  /* 0x000000ff06067287 */ /* 0x000fc80008000000 */
[----:B------:R-:W-:Y:S01]  /*2560*/  ULEA UR5, UR6, UR4, 0x3 ;  /* 0x0000000406057291 */ /* 0x000fe2000f8e18ff */
[----:B------:R-:W-:-:S04]  /*2570*/  LOP3.LUT R2, R15, UR7, RZ, 0x3c, !PT ;  /* 0x000000070f027c12 */ /* 0x000fc8000f8e3cff */
[----:B-1----:R-:W-:-:S04]  /*2580*/  SHF.L.U32 R3, R2, 0x1f, RZ ;  /* 0x0000001f02037819 */ /* 0x002fc800000006ff */
[----:B------:R-:W1:Y:S02]  /*2590*/  SYNCS.PHASECHK.TRANS64.TRYWAIT P0, [UR5], R3 ;  /* 0x00000003ff0075a7 */ /* 0x000e640008001105 */
[----:B-1----:R-:W-:Y:S05]  /*25a0*/  @!P0 BRA `(.L_x_38) ;  /* 0x0000004400f48947 */ /* 0x002fea0003800000 */
.L_x_120:
        /* <DEDUP_REMOVED lines=9> */
.L_x_122:
        /* <DEDUP_REMOVED lines=9> */
.L_x_124:
        /* <DEDUP_REMOVED lines=9> */
.L_x_126:
        /* <DEDUP_REMOVED lines=9> */
.L_x_128:
        /* <DEDUP_REMOVED lines=9> */
.L_x_130:
        /* <DEDUP_REMOVED lines=9> */
.L_x_132:
        /* <DEDUP_REMOVED lines=9> */
.L_x_134:
        /* <DEDUP_REMOVED lines=9> */
.L_x_136:
        /* <DEDUP_REMOVED lines=9> */
.L_x_138:
        /* <DEDUP_REMOVED lines=9> */
.L_x_140:
        /* <DEDUP_REMOVED lines=9> */
.L_x_142:
        /* <DEDUP_REMOVED lines=9> */
.L_x_144:
        /* <DEDUP_REMOVED lines=9> */
.L_x_146:
        /* <DEDUP_REMOVED lines=9> */
.L_x_148:
        /* <DEDUP_REMOVED lines=9> */
.L_x_150:
        /* <DEDUP_REMOVED lines=9> */
.L_x_152:
        /* <DEDUP_REMOVED lines=9> */
.L_x_154:
        /* <DEDUP_REMOVED lines=9> */
.L_x_156:
[----:B------:R-:W-:-:S04]  /*2fd0*/  UIADD3 UR6, UPT, UPT, UR6, 0x1, URZ ;  /* 0x0000000106067890 */ /* 0x000fc8000fffe0ff */
[----:B------:R-:W-:-:S04]  /*2fe0*/  UISETP.NE.AND UP0, UPT, UR6, 0x15, UPT ;  /* 0x000000150600788c */ /* 0x000fc8000bf05270 */
[----:B------:R-:W-:Y:S02]  /*2ff0*/  USEL UR5, URZ, 0x1, UP0 ;  /* 0x00000001ff057887 */ /* 0x000fe40008000000 */
[----:B------:R-:W-:-:S04]  /*3000*/  USEL UR6, UR6, URZ, UP0 ;  /* 0x000000ff06067287 */ /* 0x000fc80008000000 */
[----:B------:R-:W-:Y:S01]  /*3010*/  ULEA UR6, UR6, UR4, 0x3 ;  /* 0x0000000406067291 */ /* 0x000fe2000f8e18ff */
[----:B-1----:R-:W-:-:S04]  /*3020*/  LOP3.LUT R3, R2, UR5, RZ, 0x3c, !PT ;  /* 0x0000000502037c12 */ /* 0x002fc8000f8e3cff */
[----:B------:R-:W-:Y:S01]  /*3030*/  SHF.L.U32 R3, R3, 0x1f, RZ ;  /* 0x0000001f03037819 */ /* 0x000fe200000006ff */
[----:B----4-:R-:W-:-:S07]  /*3040*/  IMAD.U32 R0, RZ, RZ, UR6 ;  /* 0x00000006ff007e24 */ /* 0x010fce000f8e00ff */
.L_x_57:
[----:B-1----:R1:W2:Y:S02]  /*3050*/  SYNCS.PHASECHK.TRANS64.TRYWAIT P0, [R0+URZ], R3 ;  /* 0x00000003000075a7 */ /* 0x0022a400080011ff */
[----:B--2---:R-:W-:Y:S05]  /*3060*/  @!P0 NANOSLEEP.SYNCS 0x989680 ;  /* 0x009896800000895d */ /* 0x004fea0003900000 */
[----:B------:R-:W2:Y:S02]  /*3070*/  @!P0 SYNCS.PHASECHK.TRANS64 P0, [R0+URZ], R3 ;  /* 0x00000003000085a7 */ /* 0x000ea400080010ff */
[----:B--2---:R-:W-:Y:S05]  /*3080*/  @P0 EXIT ;  /* 0x000000000000094d */ /* 0x004fea0003800000 */
[----:B------:R-:W-:Y:S05]  /*3090*/  BRA `(.L_x_57) ;  /* 0xfffffffc00ec7947 */ /* 0x000fea000383ffff */
.L_x_18:
[----:B------:R-:W-:-:S04]  /*30a0*/  UISETP.NE.AND UP1, UPT, UR37, URZ, UPT ;  /* 0x000000ff2500728c */ /* 0x000fc8000bf25270 */
[----:B------:R-:W-:-:S09]  /*30b0*/  UISETP.NE.OR UP1, UPT, UR8, 0x1, UP1 ;  /* 0x000000010800788c */ /* 0x000fd20008f25670 */
[----:B------:R-:W-:Y:S05]  /*30c0*/  BRA.U UP1, `(.L_x_58) ;  /* 0x0000000501487547 */ /* 0x000fea000b800000 */
[----:B------:R-:W-:Y:S01]  /*30d0*/  ISETP.NE.AND P2, PT, R2, RZ, PT ;  /* 0x000000ff0200720c */ /* 0x000fe20003f45270 */
[----:B------:R-:W-:Y:S01]  /*30e0*/  IMAD.MOV.U32 R12, RZ, RZ, 0x1 ;  /* 0x00000001ff0c7424 */ /* 0x000fe200078e00ff */
[----:B------:R-:W-:Y:S02]  /*30f0*/  CS2R R10, SRZ ;  /* 0x00000000000a7805 */ /* 0x000fe4000001ff00 */
[----:B------:R-:W-:Y:S01]  /*3100*/  CS2R R8, SRZ ;  /* 0x0000000000087805 */ /* 0x000fe2000001ff00 */
[----:B------:R-:W-:Y:S01]  /*3110*/  UMOV UR4, 0x400 ;  /* 0x0000040000047882 */ /* 0x000fe20000000000 */
[----:B------:R-:W-:Y:S01]  /*3120*/  UMOV UR6, URZ ;  /* 0x000000ff00067c82 */ /* 0x000fe20008000000 */
[----:B------:R-:W-:-:S12]  /*3130*/  ULEA UR37, UR37, UR4, 0x18 ;  /* 0x0000000425257291 */ /* 0x000fd8000f8ec0ff */
.L_x_62:
[----:B------:R-:W-:Y:S02]  /*3140*/  LEA R0, R8, UR37, 0x3 ;  /* 0x0000002508007c11 */ /* 0x000fe4000f8e18ff */
[----:B------:R-:W-:-:S03]  /*3150*/  SHF.L.U32 R5, R9, 0x1f, RZ ;  /* 0x0000001f09057819 */ /* 0x000fc600000006ff */
[----:B------:R-:W-:Y:S01]  /*3160*/  VIADD R4, R0, 0x1e0 ;  /* 0x000001e000047836 */ /* 0x000fe20000000000 */
[----:B------:R-:W1:Y:S02]  /*3170*/  SYNCS.PHASECHK.TRANS64.TRYWAIT P0, [R0+URZ+0x1d0], R5 ;  /* 0x0001d005000075a7 */ /* 0x000e6400080011ff */
[----:B-1----:R-:W-:Y:S05]  /*3180*/  @!P0 BRA `(.L_x_59) ;  /* 0x0000004000c48947 */ /* 0x002fea0003800000 */
.L_x_157:
[----:B------:R-:W-:Y:S01]  /*3190*/  ULEA UR5, UR6, UR37, 0x3 ;  /* 0x0000002506057291 */ /* 0x000fe2000f8e18ff */
[----:B------:R-:W-:Y:S02]  /*31a0*/  PRMT R4, RZ, 0x654, R4 ;  /* 0x00000654ff047816 */ /* 0x000fe40000000004 */
[----:B-1----:R-:W-:Y:S01]  /*31b0*/  SHF.L.U32 R5, R12, 0x1f, RZ ;  /* 0x0000001f0c057819 */ /* 0x002fe200000006ff */
[----:B------:R-:W-:Y:S01]  /*31c0*/  UIADD3 UR4, UPT, UPT, UR5, 0x170, URZ ;  /* 0x0000017005047890 */ /* 0x000fe2000fffe0ff */
[----:B------:R1:W-:Y:S05]  /*31d0*/  SYNCS.ARRIVE.TRANS64.RED.A1T0 RZ, [R4+URZ], RZ ;  /* 0x000000ff04ff79a7 */ /* 0x0003ea00081004ff */
[----:B------:R-:W-:Y:S01]  /*31e0*/  IMAD.U32 R7, RZ, RZ, UR4 ;  /* 0x00000004ff077e24 */ /* 0x000fe2000f8e00ff */
[----:B------:R-:W2:Y:S04]  /*31f0*/  SYNCS.PHASECHK.TRANS64.TRYWAIT P0, [UR5+0x180], R5 ;  /* 0x00018005ff0075a7 */ /* 0x000ea80008001105 */
[----:B------:R-:W-:Y:S01]  /*3200*/  PRMT R6, R2, 0x654, R7 ;  /* 0x0000065402067816 */ /* 0x000fe20000000007 */
[----:B-1----:R-:W-:Y:S01]  /*3210*/  @!P2 IMAD.MOV.U32 R4, RZ, RZ, 0x10 ;  /* 0x00000010ff04a424 */ /* 0x002fe200078e00ff */
[----:B--2---:R-:W-:Y:S06]  /*3220*/  @!P0 BRA `(.L_x_60) ;  /* 0x0000004000b08947 */ /* 0x004fec0003800000 */
.L_x_159:
[----:B------:R-:W-:Y:S01]  /*3230*/  ULEA UR4, UR6, UR37, 0x4 ;  /* 0x0000002506047291 */ /* 0x000fe2000f8e20ff */
[----:B------:R-:W-:Y:S01]  /*3240*/  SEL R3, R6, R3, !P2 ;  /* 0x0000000306037207 */ /* 0x000fe20005000000 */
[----:B------:R-:W-:Y:S01]  /*3250*/  UIADD3 UR5, UPT, UPT, UR5, 0x170, URZ ;  /* 0x0000017005057890 */ /* 0x000fe2000fffe0ff */
[----:B-1----:R-:W-:Y:S01]  /*3260*/  LEA R0, R11, UR37, 0x3 ;  /* 0x000000250b007c11 */ /* 0x002fe2000f8e18ff */
[----:B------:R-:W-:Y:S01]  /*3270*/  UIADD3 UR4, UPT, UPT, UR4, 0x200, URZ ;  /* 0x0000020004047890 */ /* 0x000fe2000fffe0ff */
[----:B------:R-:W-:Y:S01]  /*3280*/  SHF.L.U32 R5, R10, 0x1f, RZ ;  /* 0x0000001f0a057819 */ /* 0x000fe200000006ff */
[----:B------:R1:W-:Y:S01]  /*3290*/  @!P2 SYNCS.ARRIVE.TRANS64.RED RZ, [R3+URZ], R4 ;  /* 0x0000000403ffa9a7 */ /* 0x0003e200080004ff */
[----:B------:R-:W-:Y:S01]  /*32a0*/  UIADD3 UR6, UPT, UPT, UR6, 0x1, URZ ;  /* 0x0000000106067890 */ /* 0x000fe2000fffe0ff */
[----:B------:R-:W-:-:S03]  /*32b0*/  VIADD R8, R8, 0x1 ;  /* 0x0000000108087836 */ /* 0x000fc60000000000 */
[----:B------:R-:W-:Y:S02]  /*32c0*/  UISETP.NE.AND UP0, UPT, UR6, 0x2, UPT ;  /* 0x000000020600788c */ /* 0x000fe4000bf05270 */
[----:B------:R-:W-:Y:S06]  /*32d0*/  UGETNEXTWORKID.BROADCAST [UR4], [UR5] ;  /* 0x00000000040073ca */ /* 0x000fec0008000100 */
[----:B------:R-:W-:Y:S01]  /*32e0*/  USEL UR4, URZ, 0x1, UP0 ;  /* 0x00000001ff047887 */ /* 0x000fe20008000000 */
[----:B------:R-:W-:Y:S01]  /*32f0*/  ISETP.NE.AND P0, PT, R8, 0x2, PT ;  /* 0x000000020800780c */ /* 0x000fe20003f05270 */
[----:B------:R-:W-:Y:S01]  /*3300*/  USEL UR6, UR6, URZ, UP0 ;  /* 0x000000ff06067287 */ /* 0x000fe20008000000 */
[----:B------:R-:W2:Y:S03]  /*3310*/  SYNCS.PHASECHK.TRANS64.TRYWAIT P1, [R0+URZ+0x170], R5 ;  /* 0x00017005000075a7 */ /* 0x000ea600080211ff */
[----:B------:R-:W-:Y:S01]  /*3320*/  LOP3.LUT R12, R12, UR4, RZ, 0x3c, !PT ;  /* 0x000000040c0c7c12 */ /* 0x000fe2000f8e3cff */
[----:B-12---:R-:W-:Y:S07]  /*3330*/  @!P1 BRA `(.L_x_61) ;  /* 0x0000004000849947 */ /* 0x006fee0003800000 */
.L_x_160:
[C---:B------:R-:W-:Y:S01]  /*3340*/  LEA R4, R11.reuse, UR37, 0x4 ;  /* 0x000000250b047c11 */ /* 0x040fe2000f8e20ff */
[----:B-1----:R-:W-:Y:S01]  /*3350*/  VIADD R0, R0, 0x180 ;  /* 0x0000018000007836 */ /* 0x002fe20000000000 */
[----:B------:R-:W-:Y:S01]  /*3360*/  SEL R8, R8, RZ, P0 ;  /* 0x000000ff08087207 */ /* 0x000fe20000000000 */
[----:B------:R-:W-:-:S03]  /*3370*/  VIADD R11, R11, 0x1 ;  /* 0x000000010b0b7836 */ /* 0x000fc60000000000 */
[----:B------:R-:W1:Y:S01]  /*3380*/  LDS.128 R4, [R4+0x200] ;  /* 0x0002000004047984 */ /* 0x000e620000000c00 */
[----:B------:R-:W-:Y:S02]  /*3390*/  PRMT R0, RZ, 0x654, R0 ;  /* 0x00000654ff007816 */ /* 0x000fe40000000000 */
[C---:B------:R-:W-:Y:S01]  /*33a0*/  ISETP.NE.AND P1, PT, R11.reuse, 0x2, PT ;  /* 0x000000020b00780c */ /* 0x040fe20003f25270 */
[----:B------:R-:W-:Y:S01]  /*33b0*/  @!PT LDS RZ, [RZ] ;  /* 0x00000000fffff984 */ /* 0x000fe20000000800 */
[----:B------:R-:W-:Y:S01]  /*33c0*/  @!PT LDS RZ, [RZ] ;  /* 0x00000000fffff984 */ /* 0x000fe20000000800 */
[----:B------:R-:W-:Y:S01]  /*33d0*/  @!PT LDS RZ, [RZ] ;  /* 0x00000000fffff984 */ /* 0x000fe20000000800 */
[----:B------:R-:W-:Y:S01]  /*33e0*/  @!PT LDS RZ, [RZ] ;  /* 0x00000000fffff984 */ /* 0x000fe20000000800 */
[----:B------:R2:W-:Y:S06]  /*33f0*/  MEMBAR.ALL.CTA ;  /* 0x0000000000007992 */ /* 0x0005ec0000008000 */
[----:B--2---:R-:W2:Y:S01]  /*3400*/  FENCE.VIEW.ASYNC.S ;  /* 0x00000000000073c6 */ /* 0x004ea20000000000 */
[----:B------:R-:W-:Y:S01]  /*3410*/  SEL R11, R11, RZ, P1 ;  /* 0x000000ff0b0b7207 */ /* 0x000fe20000800000 */
[----:B--2---:R2:W-:Y:S01]  /*3420*/  SYNCS.ARRIVE.TRANS64.RED.A1T0 RZ, [R0+URZ], RZ ;  /* 0x000000ff00ff79a7 */ /* 0x0045e200081004ff */
[----:B-1----:R-:W-:-:S02]  /*3430*/  LOP3.LUT P3, RZ, R6, 0x1, RZ, 0xc0, !PT ;  /* 0x0000000106ff7812 */ /* 0x002fc4000786c0ff */
[----:B------:R-:W-:-:S04]  /*3440*/  SEL R5, RZ, 0x1, P1 ;  /* 0x00000001ff057807 */ /* 0x000fc80000800000 */
[----:B------:R-:W-:Y:S02]  /*3450*/  LOP3.LUT R10, R10, R5, RZ, 0x3c, !PT ;  /* 0x000000050a0a7212 */ /* 0x000fe400078e3cff */
[----:B--2---:R-:W-:-:S04]  /*3460*/  SEL R0, RZ, 0x1, P0 ;  /* 0x00000001ff007807 */ /* 0x004fc80000000000 */
[----:B------:R-:W-:Y:S01]  /*3470*/  LOP3.LUT R9, R9, R0, RZ, 0x3c, !PT ;  /* 0x0000000009097212 */ /* 0x000fe200078e3cff */
[----:B------:R-:W-:Y:S06]  /*3480*/  @P3 BRA `(.L_x_62) ;  /* 0xfffffffc002c3947 */ /* 0x000fec000383ffff */
[----:B------:R-:W-:Y:S01]  /*3490*/  ULEA UR5, UR6, UR37, 0x3 ;  /* 0x0000002506057291 */ /* 0x000fe2000f8e18ff */
[----:B------:R-:W-:-:S08]  /*34a0*/  SHF.L.U32 R3, R12, 0x1f, RZ ;  /* 0x0000001f0c037819 */ /* 0x000fd000000006ff */
[----:B------:R-:W1:Y:S02]  /*34b0*/  SYNCS.PHASECHK.TRANS64 P0, [UR5+0x180], R3 ;  /* 0x00018003ff0075a7 */ /* 0x000e640008001005 */
[----:B-1----:R-:W-:Y:S05]  /*34c0*/  @P0 BRA `(.L_x_63) ;  /* 0x0000000000080947 */ /* 0x002fea0003800000 */
[----:B------:R-:W1:Y:S02]  /*34d0*/  SYNCS.PHASECHK.TRANS64.TRYWAIT P0, [UR5+0x180], R3 ;  /* 0x00018003ff0075a7 */ /* 0x000e640008001105 */
[----:B-1----:R-:W-:Y:S05]  /*34e0*/  @!P0 BRA `(.L_x_64) ;  /* 0x00000040002c8947 */ /* 0x002fea0003800000 */
.L_x_63:
[----:B------:R-:W-:-:S04]  /*34f0*/  UIADD3 UR4, UPT, UPT, UR6, 0x1, URZ ;  /* 0x0000000106047890 */ /* 0x000fc8000fffe0ff */
[----:B------:R-:W-:-:S04]  /*3500*/  UISETP.NE.AND UP0, UPT, UR4, 0x2, UPT ;  /* 0x000000020400788c */ /* 0x000fc8000bf05270 */
[----:B------:R-:W-:Y:S02]  /*3510*/  USEL UR7, URZ, 0x1, UP0 ;  /* 0x00000001ff077887 */ /* 0x000fe40008000000 */
[----:B------:R-:W-:-:S04]  /*3520*/  USEL UR4, UR4, URZ, UP0 ;  /* 0x000000ff04047287 */ /* 0x000fc80008000000 */
[----:B------:R-:W-:Y:S01]  /*3530*/  ULEA UR4, UR4, UR37, 0x3 ;  /* 0x0000002504047291 */ /* 0x000fe2000f8e18ff */
[----:B-1----:R-:W-:-:S04]  /*3540*/  LOP3.LUT R3, R12, UR7, RZ, 0x3c, !PT ;  /* 0x000000070c037c12 */ /* 0x002fc8000f8e3cff */
[----:B------:R-:W-:-:S04]  /*3550*/  SHF.L.U32 R0, R3, 0x1f, RZ ;  /* 0x0000001f03007819 */ /* 0x000fc800000006ff */
[----:B------:R-:W1:Y:S02]  /*3560*/  SYNCS.PHASECHK.TRANS64 P0, [UR4+0x180], R0 ;  /* 0x00018000ff0075a7 */ /* 0x000e640008001004 */
[----:B-1----:R-:W-:Y:S05]  /*3570*/  @P0 EXIT ;  /* 0x000000000000094d */ /* 0x002fea0003800000 */
[----:B------:R-:W-:Y:S02]  /*3580*/  SHF.L.U32 R3, R3, 0x1f, RZ ;  /* 0x0000001f03037819 */ /* 0x000fe400000006ff */
[----:B------:R-:W-:-:S07]  /*3590*/  MOV R0, UR4 ;  /* 0x0000000400007c02 */ /* 0x000fce0008000f00 */
.L_x_65:
[----:B-1----:R1:W2:Y:S02]  /*35a0*/  SYNCS.PHASECHK.TRANS64.TRYWAIT P0, [R0+URZ+0x180], R3 ;  /* 0x00018003000075a7 */ /* 0x0022a400080011ff */
[----:B--2---:R-:W-:Y:S05]  /*35b0*/  @!P0 NANOSLEEP.SYNCS 0x989680 ;  /* 0x009896800000895d */ /* 0x004fea0003900000 */
[----:B------:R-:W2:Y:S02]  /*35c0*/  @!P0 SYNCS.PHASECHK.TRANS64 P0, [R0+URZ+0x180], R3 ;  /* 0x00018003000085a7 */ /* 0x000ea400080010ff */
[----:B--2---:R-:W-:Y:S05]  /*35d0*/  @P0 EXIT ;  /* 0x000000000000094d */ /* 0x004fea0003800000 */
[----:B------:R-:W-:Y:S05]  /*35e0*/  BRA `(.L_x_65) ;  /* 0xfffffffc00ec7947 */ /* 0x000fea000383ffff */
.L_x_58:
[----:B------:R-:W-:-:S09]  /*35f0*/  UISETP.NE.AND UP1, UPT, UR8, URZ, UPT ;  /* 0x000000ff0800728c */ /* 0x000fd2000bf25270 */
[----:B------:R-:W-:Y:S05]  /*3600*/  BRA.U UP1, `(.L_x_66) ;  /* 0x0000000d017c7547 */ /* 0x000fea000b800000 */
[----:B------:R-:W-:Y:S01]  /*3610*/  UMOV UR4, 0x40 ;  /* 0x0000004000047882 */ /* 0x000fe20000000000 */
[----:B------:R-:W-:Y:S01]  /*3620*/  NOP ;  /* 0x0000000000007918 */ /* 0x000fe20000000000 */
[----:B------:R-:W-:Y:S01]  /*3630*/  ULEA UR4, UR37, UR4, 0x18 ;  /* 0x0000000425047291 */ /* 0x000fe2000f8ec0ff */
[----:B------:R-:W-:Y:S02]  /*3640*/  UMOV UR5, 0x400 ;  /* 0x0000040000057882 */ /* 0x000fe40000000000 */
[----:B------:R-:W-:-:S06]  /*3650*/  ULEA UR37, UR37, UR5, 0x18 ;  /* 0x0000000525257291 */ /* 0x000fcc000f8ec0ff */
[----:B------:R-:W1:Y:S02]  /*3660*/  LDS.U8 R0, [UR4+0x1c] ;  /* 0x00001c04ff007984 */ /* 0x000e640008000000 */
[----:B-1----:R-:W-:-:S13]  /*3670*/  ISETP.NE.AND P0, PT, R0, RZ, PT ;  /* 0x000000ff0000720c */ /* 0x002fda0003f05270 */
[----:B------:R-:W-:Y:S05]  /*3680*/  @P0 BRA `(.L_x_67) ;  /* 0x0000000000580947 */ /* 0x000fea0003800000 */
[----:B------:R-:W-:-:S13]  /*3690*/  ELECT P0, URZ, PT ;  /* 0x0000000000ff782f */ /* 0x000fda0003800000 */
[----:B------:R-:W-:Y:S05]  /*36a0*/  @!P0 BRA `(.L_x_68) ;  /* 0x0000000000608947 */ /* 0x000fea0003800000 */
[----:B------:R-:W-:Y:S01]  /*36b0*/  UMOV UR5, 0x10 ;  /* 0x0000001000057882 */ /* 0x000fe20000000000 */
[----:B------:R-:W-:Y:S01]  /*36c0*/  HFMA2 R0, -RZ, RZ, 0, 5.9604644775390625e-08 ;  /* 0x00000001ff007431 */ /* 0x000fe200000001ff */
[----:B------:R-:W-:-:S03]  /*36d0*/  MOV R2, 0xffff ;  /* 0x0000ffff00027802 */ /* 0x000fc60000000f00 */
[----:B------:R-:W-:Y:S04]  /*36e0*/  DEPBAR.LE SB1, 0x36 ;  /* 0x00009d800000791a */ /* 0x000fe80000000000 */
[----:B------:R-:W1:Y:S02]  /*36f0*/  UTCATOMSWS.FIND_AND_SET.ALIGN UP0, UR5, UR5 ;  /* 0x00000005000575e3 */ /* 0x000e640008000800 */
[----:B-1----:R-:W-:Y:S01]  /*3700*/  MOV R3, UR5 ;  /* 0x0000000500037c02 */ /* 0x002fe20008000f00 */
[----:B------:R-:W-:Y:S06]  /*3710*/  BRA.U UP0, `(.L_x_69) ;  /* 0x0000000100187547 */ /* 0x000fec000b800000 */
.L_x_70:
[----:B------:R-:W-:Y:S05]  /*3720*/  NANOSLEEP 0x64 ;  /* 0x000000640000795d */ /* 0x000fea0003800000 */
[----:B------:R-:W-:-:S05]  /*3730*/  UMOV UR5, 0x10 ;  /* 0x0000001000057882 */ /* 0x000fca0000000000 */
[----:B------:R-:W-:Y:S04]  /*3740*/  DEPBAR.LE SB1, 0x36 ;  /* 0x00009d800000791a */ /* 0x000fe80000000000 */
[----:B------:R-:W1:Y:S02]  /*3750*/  UTCATOMSWS.FIND_AND_SET.ALIGN UP0, UR5, UR5 ;  /* 0x00000005000575e3 */ /* 0x000e640008000800 */
[----:B-1----:R-:W-:Y:S01]  /*3760*/  MOV R3, UR5 ;  /* 0x0000000500037c02 */ /* 0x002fe20008000f00 */
[----:B------:R-:W-:Y:S05]  /*3770*/  BRA.U !UP0, `(.L_x_70) ;  /* 0xfffffffd08e87547 */ /* 0x000fea000b83ffff */
.L_x_69:
[-C--:B------:R-:W-:Y:S02]  /*3780*/  SHF.L.U32 R2, R2, R3.reuse, RZ ;  /* 0x0000000302027219 */ /* 0x080fe400000006ff */
[----:B------:R-:W-:Y:S01]  /*3790*/  SHF.L.U32 R0, R0, R3, RZ ;  /* 0x0000000300007219 */ /* 0x000fe200000006ff */
[----:B------:R-:W-:Y:S02]  /*37a0*/  IMAD.SHL.U32 R3, R3, 0x20, RZ ;  /* 0x0000002003037824 */ /* 0x000fe400078e00ff */
[----:B------:R1:W-:Y:S04]  /*37b0*/  ATOMS.OR RZ, [UR4+0x14], R2 ;  /* 0x00001402ffff798c */ /* 0x0003e8000b000004 */
[----:B------:R1:W-:Y:S04]  /*37c0*/  ATOMS.OR RZ, [UR4+0x18], R0 ;  /* 0x00001800ffff798c */ /* 0x0003e8000b000004 */
[----:B------:R1:W-:Y:S01]  /*37d0*/  STS [UR37+0x220], R3 ;  /* 0x00022003ff007988 */ /* 0x0003e20008000825 */
[----:B------:R-:W-:Y:S05]  /*37e0*/  BRA `(.L_x_68) ;  /* 0x0000000000107947 */ /* 0x000fea0003800000 */
.L_x_67:
[----:B------:R-:W-:Y:S02]  /*37f0*/  MOV R0, 0xffffffff ;  /* 0xffffffff00007802 */ /* 0x000fe40000000f00 */
[----:B------:R-:W-:-:S03]  /*3800*/  MOV R2, 0x3830 ;  /* 0x0000383000027802 */ /* 0x000fc60000000f00 */
[----:B------:R1:W-:Y:S04]  /*3810*/  STS [UR37+0x220], R0 ;  /* 0x00022000ff007988 */ /* 0x0003e80008000825 */
[----:B-1-3-5:R-:W-:Y:S05]  /*3820*/  CALL.REL.NOINC `($__internal_1_$__cuda_sm10x_tcgen05_guardrail_trap_phase_invalid_during_alloc) ;  /* 0x0000004000a87944 */ /* 0x02afea0003c00000 */
.L_x_68:
[----:B------:R-:W-:Y:S05]  /*3830*/  WARPSYNC.ALL ;  /* 0x0000000000007948 */ /* 0x000fea0003800000 */
[----:B------:R-:W2:Y:S01]  /*3840*/  S2UR UR6, SR_CgaCtaId ;  /* 0x00000000000679c3 */ /* 0x000ea20000008800 */
[----:B------:R-:W-:Y:S01]  /*3850*/  UMOV UR4, 0x400 ;  /* 0x0000040000047882 */ /* 0x000fe20000000000 */
[----:B------:R-:W-:-:S06]  /*3860*/  NOP ;  /* 0x0000000000007918 */ /* 0x000fcc0000000000 */
[----:B------:R-:W-:Y:S06]  /*3870*/  BAR.ARV 0x6, 0xa0 ;  /* 0x0182800000007b1d */ /* 0x000fec0000002000 */
[----:B------:R-:W4:Y:S01]  /*3880*/  LDCU UR7, c[0x0][0x38c] ;  /* 0x00007180ff0777ac */ /* 0x000f220008000800 */
[----:B------:R-:W-:Y:S01]  /*3890*/  IMAD.MOV.U32 R11, RZ, RZ, 0x1 ;  /* 0x00000001ff0b7424 */ /* 0x000fe200078e00ff */
[----:B------:R-:W-:Y:S01]  /*38a0*/  CS2R R8, SRZ ;  /* 0x0000000000087805 */ /* 0x000fe2000001ff00 */
[----:B------:R-:W-:Y:S01]  /*38b0*/  IMAD.MOV.U32 R10, RZ, RZ, RZ ;  /* 0x000000ffff0a7224 */ /* 0x000fe200078e00ff */
[----:B------:R-:W-:Y:S01]  /*38c0*/  UMOV UR18, URZ ;  /* 0x000000ff00127c82 */ /* 0x000fe20008000000 */
[----:B------:R-:W-:Y:S01]  /*38d0*/  UMOV UR17, URZ ;  /* 0x000000ff00117c82 */ /* 0x000fe20008000000 */
[----:B------:R-:W-:Y:S01]  /*38e0*/  UMOV UR22, 0x0 ;  /* 0x0000000000167882 */ /* 0x000fe20000000000 */
[----:B------:R-:W-:Y:S01]  /*38f0*/  UMOV UR23, 0x80804a0 ;  /* 0x080804a000177882 */ /* 0x000fe20000000000 */
[----:B------:R-:W-:Y:S01]  /*3900*/  UMOV UR20, 0x0 ;  /* 0x0000000000147882 */ /* 0x000fe20000000000 */
[----:B------:R-:W-:Y:S01]  /*3910*/  UMOV UR21, 0x80804a0 ;  /* 0x080804a000157882 */ /* 0x000fe20000000000 */
[----:B--2---:R-:W-:Y:S01]  /*3920*/  ULEA UR6, UR6, UR4, 0x18 ;  /* 0x0000000406067291 */ /* 0x004fe2000f8ec0ff */
[----:B------:R-:W2:Y:S03]  /*3930*/  LDCU UR4, c[0x0][0x38c] ;  /* 0x00007180ff0477ac */ /* 0x000ea60008000800 */
[----:B------:R-:W-:-:S02]  /*3940*/  UIADD3 UR11, UPT, UPT, UR6, 0x2400, URZ ;  /* 0x00002400060b7890 */ /* 0x000fc4000fffe0ff */
[----:B----4-:R-:W-:-:S03]  /*3950*/  UIADD3 UR7, UPT, UPT, UR7, 0x3f, URZ ;  /* 0x0000003f07077890 */ /* 0x010fc6000fffe0ff */
[----:B-1----:R-:W1:Y:S01]  /*3960*/  LDS R0, [UR6+0x220] ;  /* 0x00022006ff007984 */ /* 0x002e620008000800 */
[----:B------:R-:W-:Y:S02]  /*3970*/  UIADD3 UR12, UPT, UPT, UR6, 0x2c400, URZ ;  /* 0x0002c400060c7890 */ /* 0x000fe4000fffe0ff */
[----:B------:R-:W-:Y:S02]  /*3980*/  USHF.R.S32.HI UR5, URZ, 0x1f, UR7 ;  /* 0x0000001fff057899 */ /* 0x000fe40008011407 */
[----:B------:R-:W-:Y:S02]  /*3990*/  USHF.R.U32.HI UR11, URZ, 0x4, UR11 ;  /* 0x00000004ff0b7899 */ /* 0x000fe4000801160b */
[----:B------:R-:W-:Y:S02]  /*39a0*/  ULEA.HI UR5, UR5, UR7, URZ, 0x6 ;  /* 0x0000000705057291 */ /* 0x000fe4000f8f30ff */
[----:B------:R-:W-:Y:S02]  /*39b0*/  USHF.R.U32.HI UR12, URZ, 0x4, UR12 ;  /* 0x00000004ff0c7899 */ /* 0x000fe4000801160c */
[----:B------:R-:W-:-:S02]  /*39c0*/  USHF.R.S32.HI UR5, URZ, 0x6, UR5 ;  /* 0x00000006ff057899 */ /* 0x000fc40008011405 */
[----:B------:R-:W-:Y:S02]  /*39d0*/  ULOP3.LUT UR11, UR11, 0x3fff, URZ, 0xc0, !UPT ;  /* 0x00003fff0b0b7892 */ /* 0x000fe4000f8ec0ff */
[----:B------:R-:W-:Y:S02]  /*39e0*/  UISETP.LT.AND UP0, UPT, UR5, 0x1, UPT ;  /* 0x000000010500788c */ /* 0x000fe4000bf01270 */
[----:B------:R-:W-:Y:S02]  /*39f0*/  ULOP3.LUT UR12, UR12, 0x3fff, URZ, 0xc0, !UPT ;  /* 0x00003fff0c0c7892 */ /* 0x000fe4000f8ec0ff */
[----:B------:R-:W-:Y:S02]  /*3a00*/  USEL UR10, UR5, 0x1, !UP0 ;  /* 0x00000001050a7887 */ /* 0x000fe4000c000000 */
[----:B------:R-:W-:Y:S02]  /*3a10*/  ULOP3.LUT UR11, UR11, 0x10000, URZ, 0xfc, !UPT ;  /* 0x000100000b0b7892 */ /* 0x000fe4000f8efcff */
[----:B------:R-:W-:-:S02]  /*3a20*/  ULOP3.LUT UR12, UR12, 0x10000, URZ, 0xfc, !UPT ;  /* 0x000100000c0c7892 */ /* 0x000fc4000f8efcff */
[----:B------:R-:W-:Y:S02]  /*3a30*/  UIADD3 UR10, UPT, UPT, -UR10, URZ, URZ ;  /* 0x000000ff0a0a7290 */ /* 0x000fe4000fffe1ff */
[----:B--2---:R-:W-:Y:S01]  /*3a40*/  UISETP.GE.AND UP3, UPT, UR4, 0x1, UPT ;  /* 0x000000010400788c */ /* 0x004fe2000bf66270 */
[----:B-1----:R-:W-:-:S15]  /*3a50*/  R2UR UR19, R0 ;  /* 0x00000000001372ca */ /* 0x002fde00000e0000 */
.L_x_77:
[----:B------:R-:W-:Y:S02]  /*3a60*/  LEA R0, R10, UR6, 0x3 ;  /* 0x000000060a007c11 */ /* 0x000fe4000f8e18ff */
[----:B------:R-:W-:Y:S02]  /*3a70*/  SHF.L.U32 R5, R9, 0x1f, RZ ;  /* 0x0000001f09057819 */ /* 0x000fe400000006ff */
[----:B------:R-:W-:Y:S01]  /*3a80*/  PLOP3.LUT P0, PT, PT, PT, UP3, 0x80, 0x8 ;  /* 0x000000000008781c */ /* 0x000fe20003f0f038 */
[----:B------:R-:W-:Y:S01]  /*3a90*/  VIADD R3, R0, 0x180 ;  /* 0x0000018000037836 */ /* 0x000fe20000000000 */
[----:B-1----:R-:W1:Y:S02]  /*3aa0*/  SYNCS.PHASECHK.TRANS64.TRYWAIT P1, [R0+URZ+0x170], R5 ;  /* 0x00017005000075a7 */ /* 0x002e6400080211ff */
[----:B-1--4-:R-:W-:Y:S09]  /*3ab0*/  @!P1 BRA `(.L_x_71) ;  /* 0x0000003800d09947 */ /* 0x012ff20003800000 */
.L_x_162:
[----:B------:R-:W-:Y:S01]  /*3ac0*/  LEA R4, R10, UR6, 0x4 ;  /* 0x000000060a047c11 */ /* 0x000fe2000f8e20ff */
[----:B------:R-:W-:Y:S01]  /*3ad0*/  @UP3 ULEA UR4, UR17, UR6, 0x3 ;  /* 0x0000000611043291 */ /* 0x000fe2000f8e18ff */
[----:B------:R-:W-:Y:S01]  /*3ae0*/  PLOP3.LUT P2, PT, PT, PT, PT, 0x80, 0x8 ;  /* 0x000000000008781c */ /* 0x000fe20003f4f070 */
[----:B------:R-:W-:Y:S01]  /*3af0*/  ULEA UR8, UR18, UR6, 0x3 ;  /* 0x0000000612087291 */ /* 0x000fe2000f8e18ff */
[----:B------:R-:W-:Y:S01]  /*3b00*/  PRMT R3, RZ, 0x654, R3 ;  /* 0x00000654ff037816 */ /* 0x000fe20000000003 */
[----:B------:R-:W-:Y:S01]  /*3b10*/  ULEA UR9, UR18, UR19, 0x5 ;  /* 0x0000001312097291 */ /* 0x000fe2000f8e28ff */
[----:B-1----:R-:W1:Y:S01]  /*3b20*/  LDS.128 R4, [R4+0x200] ;  /* 0x0002000004047984 */ /* 0x002e620000000c00 */
[----:B------:R-:W-:Y:S02]  /*3b30*/  @P0 SHF.L.U32 R2, R8, 0x1f, RZ ;  /* 0x0000001f08020819 */ /* 0x000fe400000006ff */
[----:B------:R-:W-:Y:S01]  /*3b40*/  SHF.L.U32 R0, R11, 0x1f, RZ ;  /* 0x0000001f0b007819 */ /* 0x000fe200000006ff */
[----:B------:R-:W-:Y:S01]  /*3b50*/  @!PT LDS RZ, [RZ] ;  /* 0x00000000fffff984 */ /* 0x000fe20000000800 */
[----:B------:R-:W-:Y:S01]  /*3b60*/  @!PT LDS RZ, [RZ] ;  /* 0x00000000fffff984 */ /* 0x000fe20000000800 */
[----:B------:R-:W-:Y:S01]  /*3b70*/  @!PT LDS RZ, [RZ] ;  /* 0x00000000fffff984 */ /* 0x000fe20000000800 */
[----:B------:R-:W-:Y:S01]  /*3b80*/  @!PT LDS RZ, [RZ] ;  /* 0x00000000fffff984 */ /* 0x000fe20000000800 */
[----:B------:R2:W-:Y:S06]  /*3b90*/  MEMBAR.ALL.CTA ;  /* 0x0000000000007992 */ /* 0x0005ec0000008000 */
[----:B--2---:R-:W2:Y:S02]  /*3ba0*/  FENCE.VIEW.ASYNC.S ;  /* 0x00000000000073c6 */ /* 0x004ea40000000000 */
[----:B--2---:R2:W-:Y:S01]  /*3bb0*/  SYNCS.ARRIVE.TRANS64.RED.A1T0 RZ, [R3+URZ], RZ ;  /* 0x000000ff03ff79a7 */ /* 0x0045e200081004ff */
[----:B------:R2:W4:Y:S01]  /*3bc0*/  @P0 SYNCS.PHASECHK.TRANS64.TRYWAIT P2, [UR4], R2 ;  /* 0x00000002ff0005a7 */ /* 0x0005220008041104 */
[----:B-1----:R-:W-:Y:S01]  /*3bd0*/  LOP3.LUT P1, RZ, R6, 0x1, RZ, 0xc0, !PT ;  /* 0x0000000106ff7812 */ /* 0x002fe2000782c0ff */
[----:B------:R-:W1:Y:S02]  /*3be0*/  SYNCS.PHASECHK.TRANS64.TRYWAIT P0, [UR8+0x1b0], R0 ;  /* 0x0001b000ff0075a7 */ /* 0x000e640008001108 */
[----:B-12-4-:R-:W-:Y:S10]  /*3bf0*/  @!P0 BRA `(.L_x_72) ;  /* 0x0000003800948947 */ /* 0x016ff40003800000 */
.L_x_164:
[----:B------:R-:W-:Y:S01]  /*3c00*/  IADD3 R10, PT, PT, R10, 0x1, RZ ;  /* 0x000000010a0a7810 */ /* 0x000fe20007ffe0ff */
[----:B------:R-:W-:Y:S06]  /*3c10*/  BRA.U !UP3, `(.L_x_73) ;  /* 0x000000010b987547 */ /* 0x000fec000b800000 */
[----:B------:R-:W-:Y:S01]  /*3c20*/  UPLOP3.LUT UP4, UPT, UPT, UPT, UPT, 0x40, 0x4 ;  /* 0x000000000004789c */ /* 0x000fe20003f8e870 */
[----:B------:R-:W-:Y:S01]  /*3c30*/  UMOV UR16, UR10 ;  /* 0x0000000a00107c82 */ /* 0x000fe20008000000 */
[----:B------:R-:W-:Y:S01]  /*3c40*/  UMOV UR15, UR5 ;  /* 0x00000005000f7c82 */ /* 0x000fe20008000000 */
[----:B------:R-:W-:-:S08]  /*3c50*/  UMOV UR14, UR17 ;  /* 0x00000011000e7c82 */ /* 0x000fd00008000000 */
.L_x_76:
[----:B------:R-:W-:Y:S02]  /*3c60*/  UIADD3 UR16, UPT, UPT, UR16, 0x1, URZ ;  /* 0x0000000110107890 */ /* 0x000fe4000fffe0ff */
[----:B--2---:R-:W-:Y:S02]  /*3c70*/  ULEA UR7, UR14, UR6, 0x3 ;  /* 0x000000060e077291 */ /* 0x004fe4000f8e18ff */
[----:B------:R-:W-:Y:S01]  /*3c80*/  UISETP.NE.AND UP0, UPT, UR16, URZ, UPT ;  /* 0x000000ff1000728c */ /* 0x000fe2000bf05270 */
[----:B----4-:R-:W-:Y:S10]  /*3c90*/  @P2 BRA `(.L_x_74) ;  /* 0x00000000000c2947 */ /* 0x010ff40003800000 */
[----:B-1----:R-:W-:Y:S04]  /*3ca0*/  SHF.L.U32 R3, R8, 0x1f, RZ ;  /* 0x0000001f08037819 */ /* 0x002fe800000006ff */
[----:B------:R-:W1:Y:S02]  /*3cb0*/  SYNCS.PHASECHK.TRANS64.TRYWAIT P0, [UR7], R3 ;  /* 0x00000003ff0075a7 */ /* 0x000e640008001107 */
[----:B-1----:R-:W-:Y:S05]  /*3cc0*/  @!P0 BRA `(.L_x_75) ;  /* 0x0000003800788947 */ /* 0x002fea0003800000 */
.L_x_74:
[----:B------:R-:W-:Y:S01]  /*3cd0*/  UISETP.NE.AND UP1, UPT, UR15, 0x1, UPT ;  /* 0x000000010f00788c */ /* 0x000fe2000bf25270 */
[----:B------:R-:W-:Y:S01]  /*3ce0*/  PLOP3.LUT P2, PT, PT, PT, PT, 0x80, 0x8 ;  /* 0x000000000008781c */ /* 0x000fe20003f4f070 */
[----:B------:R-:W-:Y:S02]  /*3cf0*/  UIADD3 UR17, UPT, UPT, UR14, 0x1, URZ ;  /* 0x000000010e117890 */ /* 0x000fe4000fffe0ff */
[----:B------:R-:W-:Y:S02]  /*3d00*/  ULEA UR24, UR14, UR12, 0x7 ;  /* 0x0000000c0e187291 */ /* 0x000fe4000f8e38ff */
[----:B------:R-:W-:Y:S01]  /*3d10*/  UISETP.NE.AND UP2, UPT, UR17, 0x15, UPT ;  /* 0x000000151100788c */ /* 0x000fe2000bf45270 */
[----:B------:R-:W-:Y:S01]  /*3d20*/  PLOP3.LUT P0, PT, PT, PT, UP1, 0x80, 0x8 ;  /* 0x000000000008781c */ /* 0x000fe20003f0f018 */
[----:B------:R-:W-:Y:S02]  /*3d30*/  ULEA UR26, UR14, UR11, 0x9 ;  /* 0x0000000b0e1a7291 */ /* 0x000fe4000f8e48ff */
[----:B------:R-:W-:Y:S02]  /*3d40*/  USEL UR13, URZ, 0x1, UP2 ;  /* 0x00000001ff0d7887 */ /* 0x000fe40009000000 */
[----:B------:R-:W-:Y:S02]  /*3d50*/  USEL UR17, UR17, URZ, UP2 ;  /* 0x000000ff11117287 */ /* 0x000fe40009000000 */
[----:B------:R-:W-:Y:S02]  /*3d60*/  UIADD3 UR30, UPT, UPT, UR24, 0x2, URZ ;  /* 0x00000002181e7890 */ /* 0x000fe4000fffe0ff */
[----:B------:R-:W-:Y:S01]  /*3d70*/  @UP1 ULEA UR4, UR17, UR6, 0x3 ;  /* 0x0000000611041291 */ /* 0x000fe2000f8e18ff */
[----:B------:R-:W-:Y:S01]  /*3d80*/  LOP3.LUT R8, R8, UR13, RZ, 0x3c, !PT ;  /* 0x0000000d08087c12 */ /* 0x000fe2000f8e3cff */
[----:B------:R-:W-:Y:S02]  /*3d90*/  UIADD3 UR28, UPT, UPT, UR26, 0x2, URZ ;  /* 0x000000021a1c7890 */ /* 0x000fe4000fffe0ff */
[----:B------:R-:W-:Y:S01]  /*3da0*/  UIADD3 UR7, UPT, UPT, UR7, 0xa8, URZ ;  /* 0x000000a807077890 */ /* 0x000fe2000fffe0ff */
[----:B-1----:R-:W-:Y:S01]  /*3db0*/  @P0 SHF.L.U32 R0, R8, 0x1f, RZ ;  /* 0x0000001f08000819 */ /* 0x002fe200000006ff */
[----:B------:R-:W-:Y:S01]  /*3dc0*/  UMOV UR25, 0x80004020 ;  /* 0x8000402000197882 */ /* 0x000fe20000000000 */
[----:B------:R-:W-:Y:S01]  /*3dd0*/  UMOV UR27, 0x80004020 ;  /* 0x80004020001b7882 */ /* 0x000fe20000000000 */
[----:B------:R-:W-:Y:S01]  /*3de0*/  UMOV UR31, 0x80004020 ;  /* 0x80004020001f7882 */ /* 0x000fe20000000000 */
[----:B------:R2:W4:Y:S01]  /*3df0*/  @P0 SYNCS.PHASECHK.TRANS64.TRYWAIT P2, [UR4], R0 ;  /* 0x00000000ff0005a7 */ /* 0x0005220008041104 */
[----:B------:R-:W-:Y:S01]  /*3e00*/  UIADD3 UR15, UPT, UPT, UR15, -0x1, URZ ;  /* 0xffffffff0f0f7890 */ /* 0x000fe2000fffe0ff */
[----:B------:R2:W-:Y:S01]  /*3e10*/  UTCIMMA gdesc[UR26], gdesc[UR24], tmem[UR9], tmem[UR22], idesc[UR23], UP4 ;  /* 0x00ff16181a0075ea */ /* 0x0005e2000a000109 */
[----:B------:R-:W-:Y:S01]  /*3e20*/  UPLOP3.LUT UP4, UPT, UPT, UPT, UPT, 0x80, 0x8 ;  /* 0x000000000008789c */ /* 0x000fe20003f8f070 */
[----:B------:R-:W-:Y:S01]  /*3e30*/  UMOV UR29, 0x80004020 ;  /* 0x80004020001d7882 */ /* 0x000fe20000000000 */
[----:B------:R-:W-:Y:S01]  /*3e40*/  UMOV UR14, UR17 ;  /* 0x00000011000e7c82 */ /* 0x000fe20008000000 */
[----:B------:R2:W-:Y:S01]  /*3e50*/  UTCIMMA gdesc[UR28], gdesc[UR30], tmem[UR9], tmem[UR20], idesc[UR21], UPT ;  /* 0x00ff141e1c0075ea */ /* 0x0005e2000b800109 */
[----:B------:R2:W-:Y:S01]  /*3e60*/  UTCBAR [UR7], URZ ;  /* 0x000000ff070073e9 */ /* 0x0005e200080000ff */
[----:B------:R-:W-:Y:S06]  /*3e70*/  BRA.U UP0, `(.L_x_76) ;  /* 0xfffffffd00787547 */ /* 0x000fec000b83ffff */
.L_x_73:
[----:B------:R-:W-:Y:S01]  /*3e80*/  UIADD3 UR18, UPT, UPT, UR18, 0x1, URZ ;  /* 0x0000000112127890 */ /* 0x000fe2000fffe0ff */
[C---:B------:R-:W-:Y:S01]  /*3e90*/  ISETP.NE.AND P0, PT, R10.reuse, 0x2, PT ;  /* 0x000000020a00780c */ /* 0x040fe20003f05270 */
[----:B------:R-:W-:Y:S02]  /*3ea0*/  UIADD3 UR8, UPT, UPT, UR8, 0x190, URZ ;  /* 0x0000019008087890 */ /* 0x000fe4000fffe0ff */
[----:B------:R-:W-:Y:S01]  /*3eb0*/  UISETP.NE.AND UP0, UPT, UR18, 0x4, UPT ;  /* 0x000000041200788c */ /* 0x000fe2000bf05270 */
[----:B-12---:R-:W-:Y:S02]  /*3ec0*/  SEL R0, RZ, 0x1, P0 ;  /* 0x00000001ff007807 */ /* 0x006fe40000000000 */
[----:B------:R-:W-:Y:S01]  /*3ed0*/  SEL R10, R10, RZ, P0 ;  /* 0x000000ff0a0a7207 */ /* 0x000fe20000000000 */
[----:B------:R-:W-:Y:S01]  /*3ee0*/  USEL UR4, URZ, 0x1, UP0 ;  /* 0x00000001ff047887 */ /* 0x000fe20008000000 */
[----:B------:R-:W-:Y:S01]  /*3ef0*/  LOP3.LUT R9, R9, R0, RZ, 0x3c, !PT ;  /* 0x0000000009097212 */ /* 0x000fe200078e3cff */
[----:B------:R-:W-:Y:S01]  /*3f00*/  USEL UR18, UR18, URZ, UP0 ;  /* 0x000000ff12127287 */ /* 0x000fe20008000000 */
[----:B------:R1:W-:Y:S03]  /*3f10*/  UTCBAR [UR8], URZ ;  /* 0x000000ff080073e9 */ /* 0x0003e600080000ff */
[----:B------:R-:W-:Y:S01]  /*3f20*/  LOP3.LUT R11, R11, UR4, RZ, 0x3c, !PT ;  /* 0x000000040b0b7c12 */ /* 0x000fe2000f8e3cff */
[----:B------:R-:W-:Y:S07]  /*3f30*/  @P1 BRA `(.L_x_77) ;  /* 0xfffffff800c81947 */ /* 0x000fee000383ffff */
[----:B------:R-:W2:Y:S01]  /*3f40*/  S2UR UR4, SR_CgaCtaId ;  /* 0x00000000000479c3 */ /* 0x000ea20000008800 */
[----:B------:R-:W-:Y:S01]  /*3f50*/  ELECT P0, URZ, PT ;  /* 0x0000000000ff782f */ /* 0x000fe20003800000 */
[----:B------:R-:W-:Y:S01]  /*3f60*/  IMAD.MOV.U32 R0, RZ, RZ, 0x1 ;  /* 0x00000001ff007424 */ /* 0x000fe200078e00ff */
[----:B------:R-:W-:Y:S01]  /*3f70*/  UIADD3 UR6, UPT, UPT, UR6, 0x1b0, URZ ;  /* 0x000001b006067890 */ /* 0x000fe2000fffe0ff */
[----:B------:R-:W-:Y:S01]  /*3f80*/  SHF.L.U32 R3, R11, 0x1f, RZ ;  /* 0x0000001f0b037819 */ /* 0x000fe200000006ff */
[----:B------:R-:W-:-:S03]  /*3f90*/  UMOV UR5, 0x40 ;  /* 0x0000004000057882 */ /* 0x000fc60000000000 */
[----:B------:R-:W-:Y:S01]  /*3fa0*/  UVIRTCOUNT.DEALLOC.SMPOOL 0x80 ;  /* 0x000000800000784c */ /* 0x000fe20000000000 */
[----:B--2---:R-:W-:Y:S02]  /*3fb0*/  ULEA UR4, UR4, UR5, 0x18 ;  /* 0x0000000504047291 */ /* 0x004fe4000f8ec0ff */
[----:B------:R-:W-:-:S07]  /*3fc0*/  ULEA UR5, UR18, UR6, 0x3 ;  /* 0x0000000612057291 */ /* 0x000fce000f8e18ff */
[----:B------:R2:W-:Y:S02]  /*3fd0*/  @P0 STS.U8 [UR4+0x1c], R0 ;  /* 0x00001c00ff000988 */ /* 0x0005e40008000004 */
[----:B------:R-:W3:Y:S02]  /*3fe0*/  SYNCS.PHASECHK.TRANS64.TRYWAIT P0, [UR5], R3 ;  /* 0x00000003ff0075a7 */ /* 0x000ee40008001105 */
[----:B--23--:R-:W-:Y:S05]  /*3ff0*/  @!P0 BRA `(.L_x_78) ;  /* 0x0000003400c48947 */ /* 0x00cfea0003800000 */
.L_x_167:
[----:B------:R-:W-:-:S04]  /*4000*/  UIADD3 UR7, UPT, UPT, UR18, 0x1, URZ ;  /* 0x0000000112077890 */ /* 0x000fc8000fffe0ff */
[----:B------:R-:W-:-:S04]  /*4010*/  UISETP.NE.AND UP0, UPT, UR7, 0x4, UPT ;  /* 0x000000040700788c */ /* 0x000fc8000bf05270 */
[----:B-1----:R-:W-:Y:S02]  /*4020*/  USEL UR8, URZ, 0x1, UP0 ;  /* 0x00000001ff087887 */ /* 0x002fe40008000000 */
[----:B------:R-:W-:-:S04]  /*4030*/  USEL UR7, UR7, URZ, UP0 ;  /* 0x000000ff07077287 */ /* 0x000fc80008000000 */
[----:B------:R-:W-:Y:S01]  /*4040*/  ULEA UR5, UR7, UR6, 0x3 ;  /* 0x0000000607057291 */ /* 0x000fe2000f8e18ff */
[----:B------:R-:W-:-:S04]  /*4050*/  LOP3.LUT R2, R11, UR8, RZ, 0x3c, !PT ;  /* 0x000000080b027c12 */ /* 0x000fc8000f8e3cff */
[----:B--2---:R-:W-:-:S04]  /*4060*/  SHF.L.U32 R3, R2, 0x1f, RZ ;  /* 0x0000001f02037819 */ /* 0x004fc800000006ff */
[----:B------:R-:W1:Y:S02]  /*4070*/  SYNCS.PHASECHK.TRANS64.TRYWAIT P0, [UR5], R3 ;  /* 0x00000003ff0075a7 */ /* 0x000e640008001105 */
[----:B-1----:R-:W-:Y:S05]  /*4080*/  @!P0 BRA `(.L_x_79) ;  /* 0x0000003400b88947 */ /* 0x002fea0003800000 */
.L_x_169:
        /* <DEDUP_REMOVED lines=9> */
.L_x_171:
[----:B------:R-:W-:-:S04]  /*4120*/  UIADD3 UR7, UPT, UPT, UR7, 0x1, URZ ;  /* 0x0000000107077890 */ /* 0x000fc8000fffe0ff */
[----:B------:R-:W-:-:S04]  /*4130*/  UISETP.NE.AND UP0, UPT, UR7, 0x4, UPT ;  /* 0x000000040700788c */ /* 0x000fc8000bf05270 */
[----:B------:R-:W-:Y:S02]  /*4140*/  USEL UR5, URZ, 0x1, UP0 ;  /* 0x00000001ff057887 */ /* 0x000fe40008000000 */
[----:B------:R-:W-:-:S04]  /*4150*/  USEL UR7, UR7, URZ, UP0 ;  /* 0x000000ff07077287 */ /* 0x000fc80008000000 */
[----:B------:R-:W-:Y:S01]  /*4160*/  ULEA UR7, UR7, UR6, 0x3 ;  /* 0x0000000607077291 */ /* 0x000fe2000f8e18ff */
[----:B-1----:R-:W-:-:S04]  /*4170*/  LOP3.LUT R3, R2, UR5, RZ, 0x3c, !PT ;  /* 0x0000000502037c12 */ /* 0x002fc8000f8e3cff */
[----:B------:R-:W-:-:S04]  /*4180*/  SHF.L.U32 R3, R3, 0x1f, RZ ;  /* 0x0000001f03037819 */ /* 0x000fc800000006ff */
[----:B------:R-:W1:Y:S02]  /*4190*/  SYNCS.PHASECHK.TRANS64.TRYWAIT P0, [UR7], R3 ;  /* 0x00000003ff0075a7 */ /* 0x000e640008001107 */
[----:B-1----:R-:W-:Y:S05]  /*41a0*/  @!P0 BRA `(.L_x_81) ;  /* 0x0000003400a08947 */ /* 0x002fea0003800000 */
.L_x_173:
[----:B------:R-:W-:Y:S01]  /*41b0*/  NOP ;  /* 0x0000000000007918 */ /* 0x000fe20000000000 */
[----:B-1----:R-:W1:Y:S01]  /*41c0*/  LDS R0, [UR4+0x14] ;  /* 0x00001404ff007984 */ /* 0x002e620008000800 */
[----:B------:R-:W-:Y:S01]  /*41d0*/  ULOP3.LUT UR6, UR19, 0xffff, URZ, 0xc0, !UPT ;  /* 0x0000ffff13067892 */ /* 0x000fe2000f8ec0ff */
[----:B------:R-:W-:Y:S01]  /*41e0*/  UMOV UR8, 0xffff ;  /* 0x0000ffff00087882 */ /* 0x000fe20000000000 */
[----:B------:R-:W-:Y:S02]  /*41f0*/  UMOV UR5, 0x1 ;  /* 0x0000000100057882 */ /* 0x000fe40000000000 */
[----:B------:R-:W-:-:S04]  /*4200*/  USHF.R.U32.HI UR6, URZ, 0x5, UR6 ;  /* 0x00000005ff067899 */ /* 0x000fc80008011606 */
[----:B------:R-:W-:Y:S02]  /*4210*/  USHF.L.U32 UR8, UR8, UR6, URZ ;  /* 0x0000000608087299 */ /* 0x000fe400080006ff */
[----:B------:R-:W-:-:S04]  /*4220*/  USHF.L.U32 UR5, UR5, UR6, URZ ;  /* 0x0000000605057299 */ /* 0x000fc800080006ff */
[----:B-1----:R-:W-:-:S04]  /*4230*/  LOP3.LUT R0, R0, UR8, RZ, 0xc0, !PT ;  /* 0x0000000800007c12 */ /* 0x002fc8000f8ec0ff */
[----:B------:R-:W-:-:S13]  /*4240*/  ISETP.NE.AND P0, PT, R0, UR8, PT ;  /* 0x0000000800007c0c */ /* 0x000fda000bf05270 */
[----:B------:R-:W-:Y:S05]  /*4250*/  @P0 BRA `(.L_x_82) ;  /* 0x0000000000580947 */ /* 0x000fea0003800000 */
[----:B------:R-:W1:Y:S02]  /*4260*/  LDS R0, [UR4+0x18] ;  /* 0x00001804ff007984 */ /* 0x000e640008000800 */
[----:B-1----:R-:W-:-:S04]  /*4270*/  LOP3.LUT R0, R0, UR5, RZ, 0xc0, !PT ;  /* 0x0000000500007c12 */ /* 0x002fc8000f8ec0ff */
[----:B------:R-:W-:-:S13]  /*4280*/  ISETP.NE.AND P0, PT, R0, UR5, PT ;  /* 0x0000000500007c0c */ /* 0x000fda000bf05270 */
[----:B------:R-:W-:Y:S05]  /*4290*/  @P0 BRA `(.L_x_83) ;  /* 0x00000000003c0947 */ /* 0x000fea0003800000 */
[----:B------:R-:W1:Y:S01]  /*42a0*/  S2R R2, SR_LANEID ;  /* 0x0000000000027919 */ /* 0x000e620000000000 */
[----:B------:R-:W-:Y:S01]  /*42b0*/  ULOP3.LUT UR8, URZ, UR8, URZ, 0x33, !UPT ;  /* 0x00000008ff087292 */ /* 0x000fe2000f8e33ff */
[----:B------:R-:W-:Y:S01]  /*42c0*/  LOP3.LUT R4, RZ, UR5, RZ, 0x33, !PT ;  /* 0x00000005ff047c12 */ /* 0x000fe2000f8e33ff */
[----:B------:R-:W-:Y:S02]  /*42d0*/  VOTEU.ANY UR7, UPT, PT ;  /* 0x0000000000077886 */ /* 0x000fe400038e0100 */
[----:B------:R-:W-:Y:S01]  /*42e0*/  UFLO.U32 UR7, UR7 ;  /* 0x00000007000772bd */ /* 0x000fe200080e0000 */
[----:B------:R-:W2:Y:S01]  /*42f0*/  REDUX UR5, R4 ;  /* 0x00000000040573c4 */ /* 0x000ea20000000000 */
[----:B------:R-:W-:-:S06]  /*4300*/  IMAD.U32 R0, RZ, RZ, UR8 ;  /* 0x00000008ff007e24 */ /* 0x000fcc000f8e00ff */
[----:B------:R3:W-:Y:S01]  /*4310*/  UTCATOMSWS.AND URZ, UR8 ;  /* 0x0000000800ff79e3 */ /* 0x0007e20008000000 */
[----:B------:R-:W4:Y:S01]  /*4320*/  REDUX UR6, R0 ;  /* 0x00000000000673c4 */ /* 0x000f220000000000 */
[----:B-1----:R-:W-:Y:S01]  /*4330*/  ISETP.EQ.U32.AND P0, PT, R2, UR7, PT ;  /* 0x0000000702007c0c */ /* 0x002fe2000bf02070 */
[----:B--2---:R-:W-:Y:S01]  /*4340*/  IMAD.U32 R2, RZ, RZ, UR5 ;  /* 0x00000005ff027e24 */ /* 0x004fe2000f8e00ff */
[----:B----4-:R-:W-:-:S11]  /*4350*/  MOV R3, UR6 ;  /* 0x0000000600037c02 */ /* 0x010fd60008000f00 */
[----:B------:R3:W-:Y:S04]  /*4360*/  @P0 ATOMS.AND RZ, [UR4+0x14], R3 ;  /* 0x00001403ffff098c */ /* 0x0007e8000a800004 */
[----:B------:R3:W-:Y:S01]  /*4370*/  @P0 ATOMS.AND RZ, [UR4+0x18], R2 ;  /* 0x00001802ffff098c */ /* 0x0007e2000a800004 */
[----:B------:R-:W-:Y:S05]  /*4380*/  BRA `(.L_x_84) ;  /* 0x0000000000147947 */ /* 0x000fea0003800000 */
.L_x_83:
[----:B------:R-:W-:Y:S02]  /*4390*/  MOV R2, 0x43b0 ;  /* 0x000043b000027802 */ /* 0x000fe40000000f00 */
[----:B----45:R-:W-:Y:S05]  /*43a0*/  CALL.REL.NOINC `($__internal_0_$__cuda_sm10x_tcgen05_guardrail_trap_col_being_dealloced_not_returned_by_alloc) ;  /* 0x0000003400bc7944 */ /* 0x030fea0003c00000 */
[----:B------:R-:W-:Y:S05]  /*43b0*/  BRA `(.L_x_84) ;  /* 0x0000000000087947 */ /* 0x000fea0003800000 */
.L_x_82:
[----:B------:R-:W-:Y:S02]  /*43c0*/  MOV R2, 0x43e0 ;  /* 0x000043e000027802 */ /* 0x000fe40000000f00 */
[----:B----45:R-:W-:Y:S05]  /*43d0*/  CALL.REL.NOINC `($__internal_2_$__cuda_sm10x_tcgen05_guardrail_trap_unallocated_columns_being_dealloced) ;  /* 0x0000003400c87944 */ /* 0x030fea0003c00000 */
.L_x_84:
[----:B------:R-:W-:Y:S01]  /*43e0*/  NOP ;  /* 0x0000000000007918 */ /* 0x000fe20000000000 */
[----:B---3--:R-:W-:Y:S05]  /*43f0*/  EXIT ;  /* 0x000000000000794d */ /* 0x008fea0003800000 */
.L_x_66:
[----:B------:R-:W-:-:S09]  /*4400*/  UISETP.NE.OR UP2, UPT, UR8, 0x3, !UP2 ;  /* 0x000000030800788c */ /* 0x000fd2000d745670 */
[----:B------:R-:W-:Y:S05]  /*4410*/  BRA.U UP2, `(.L_x_85) ;  /* 0x0000000902c87547 */ /* 0x000fea000b800000 */
[----:B------:R-:W1:Y:S01]  /*4420*/  LDCU.64 UR6, c[0x0][0x888] ;  /* 0x00011100ff0677ac */ /* 0x000e620008000a00 */
[----:B------:R-:W2:Y:S01]  /*4430*/  LDC R0, c[0x0][0xb30] ;  /* 0x0002cc00ff007b82 */ /* 0x000ea20000000800 */
[----:B------:R-:W-:Y:S01]  /*4440*/  IMAD.MOV.U32 R30, RZ, RZ, 0x1 ;  /* 0x00000001ff1e7424 */ /* 0x000fe200078e00ff */
[----:B------:R-:W-:Y:S01]  /*4450*/  CS2R R28, SRZ ;  /* 0x00000000001c7805 */ /* 0x000fe2000001ff00 */
[----:B------:R-:W4:Y:S01]  /*4460*/  LDCU.64 UR4, c[0x0][0x890] ;  /* 0x00011200ff0477ac */ /* 0x000f220008000a00 */
[----:B------:R-:W-:Y:S01]  /*4470*/  IMAD.MOV.U32 R25, RZ, RZ, 0x1000 ;  /* 0x00001000ff197424 */ /* 0x000fe200078e00ff */
[----:B------:R-:W-:-:S03]  /*4480*/  UMOV UR8, 0x400 ;  /* 0x0000040000087882 */ /* 0x000fc60000000000 */
[----:B------:R-:W3:Y:S01]  /*4490*/  LDC R19, c[0x0][0x370] ;  /* 0x0000dc00ff137b82 */ /* 0x000ee20000000800 */
[----:B------:R-:W-:-:S07]  /*44a0*/  UPLOP3.LUT UP1, UPT, UPT, UPT, UPT, 0x40, 0x4 ;  /* 0x000000000004789c */ /* 0x000fce0003f2e870 */
[----:B------:R-:W3:Y:S01]  /*44b0*/  LDC R2, c[0x0][0xb0c] ;  /* 0x0002c300ff027b82 */ /* 0x000ee20000000800 */
[----:B-1----:R-:W-:Y:S02]  /*44c0*/  UISETP.NE.U32.AND UP2, UPT, UR6, URZ, UPT ;  /* 0x000000ff0600728c */ /* 0x002fe4000bf45070 */
[----:B------:R-:W-:Y:S02]  /*44d0*/  ULEA UR6, UR37, UR8, 0x18 ;  /* 0x0000000825067291 */ /* 0x000fe4000f8ec0ff */
[----:B------:R-:W-:Y:S02]  /*44e0*/  UISETP.NE.AND.EX UP2, UPT, UR7, URZ, UPT, UP2 ;  /* 0x000000ff0700728c */ /* 0x000fe4000bf45320 */
[----:B------:R-:W-:Y:S01]  /*44f0*/  UIADD3 UR7, UPT, UPT, UR6, 0x150, URZ ;  /* 0x0000015006077890 */ /* 0x000fe2000fffe0ff */
[----:B------:R-:W1:Y:S01]  /*4500*/  LDC R18, c[0x0][0xb20] ;  /* 0x0002c800ff127b82 */ /* 0x000e620000000800 */
[----:B----4-:R-:W-:Y:S01]  /*4510*/  UISETP.NE.U32.AND UP3, UPT, UR4, URZ, UPT ;  /* 0x000000ff0400728c */ /* 0x010fe2000bf65070 */
[----:B--2---:R-:W-:Y:S01]  /*4520*/  ISETP.NE.AND P1, PT, R0, 0x1, PT ;  /* 0x000000010000780c */ /* 0x004fe20003f25270 */
[----:B------:R-:W-:-:S02]  /*4530*/  UPRMT UR37, UR37, 0x654, UR7 ;  /* 0x0000065425257896 */ /* 0x000fc40008000007 */
[----:B------:R-:W-:-:S03]  /*4540*/  UISETP.NE.AND.EX UP3, UPT, UR5, URZ, UPT, UP3 ;  /* 0x000000ff0500728c */ /* 0x000fc6000bf65330 */
[----:B------:R-:W2:Y:S08]  /*4550*/  LDC.64 R32, c[0x0][0x348] ;  /* 0x0000d200ff207b82 */ /* 0x000eb00000000a00 */
[----:B------:R-:W4:Y:S08]  /*4560*/  LDC.64 R16, c[0x0][0xb10] ;  /* 0x0002c400ff107b82 */ /* 0x000f300000000a00 */
[----:B------:R-:W1:Y:S08]  /*4570*/  LDC.64 R6, c[0x0][0xb18] ;  /* 0x0002c600ff067b82 */ /* 0x000e700000000a00 */
[----:B------:R-:W1:Y:S08]  /*4580*/  LDC.64 R4, c[0x0][0xb28] ;  /* 0x0002ca00ff047b82 */ /* 0x000e700000000a00 */
[----:B---3--:R-:W1:Y:S02]  /*4590*/  LDC R24, c[0x0][0x374] ;  /* 0x0000dd00ff187b82 */ /* 0x008e640000000800 */
.L_x_93:
[C---:B------:R-:W-:Y:S02]  /*45a0*/  LEA R0, R29.reuse, UR6, 0x3 ;  /* 0x000000061d007c11 */ /* 0x040fe4000f8e18ff */
[----:B------:R-:W-:Y:S02]  /*45b0*/  SHF.L.U32 R3, R28, 0x1f, RZ ;  /* 0x0000001f1c037819 */ /* 0x000fe400000006ff */
[----:B------:R-:W-:Y:S02]  /*45c0*/  LEA R20, R29, UR6, 0x4 ;  /* 0x000000061d147c11 */ /* 0x000fe4000f8e20ff */
[----:B---3--:R-:W3:Y:S02]  /*45d0*/  SYNCS.PHASECHK.TRANS64.TRYWAIT P0, [R0+URZ+0x170], R3 ;  /* 0x00017003000075a7 */ /* 0x008ee400080011ff */
[----:B---3--:R-:W-:Y:S05]  /*45e0*/  @!P0 BRA `(.L_x_86) ;  /* 0x0000003000a88947 */ /* 0x008fea0003800000 */
.L_x_174:
[----:B------:R-:W-:Y:S01]  /*45f0*/  ISETP.GE.AND P0, PT, R40, 0x1, PT ;  /* 0x000000012800780c */ /* 0x000fe20003f06270 */
[----:B------:R-:W1:Y:S01]  /*4600*/  LDS.128 R20, [R20+0x200] ;  /* 0x0002000014147984 */ /* 0x000e620000000c00 */
[----:B------:R-:W-:Y:S01]  /*4610*/  ISETP.NE.U32.AND P4, PT, RZ, UR4, PT ;  /* 0x00000004ff007c0c */ /* 0x000fe2000bf85070 */
[----:B---3--:R-:W-:Y:S01]  /*4620*/  VIADD R0, R0, 0x180 ;  /* 0x0000018000007836 */ /* 0x008fe20000000000 */
[----:B------:R-:W-:Y:S02]  /*4630*/  SHF.L.U32 R26, R30, 0x1f, RZ ;  /* 0x0000001f1e1a7819 */ /* 0x000fe400000006ff */
[----:B------:R-:W-:Y:S02]  /*4640*/  ISETP.NE.AND.EX P4, PT, RZ, UR5, PT, P4 ;  /* 0x00000005ff007c0c */ /* 0x000fe4000bf85340 */
[----:B------:R-:W-:Y:S01]  /*4650*/  PRMT R0, RZ, 0x654, R0 ;  /* 0x00000654ff007816 */ /* 0x000fe20000000000 */
[----:B------:R-:W-:Y:S01]  /*4660*/  @!PT LDS RZ, [RZ] ;  /* 0x00000000fffff984 */ /* 0x000fe20000000800 */
[----:B------:R-:W-:Y:S01]  /*4670*/  @!PT LDS RZ, [RZ] ;  /* 0x00000000fffff984 */ /* 0x000fe20000000800 */
[----:B------:R-:W-:Y:S01]  /*4680*/  @!PT LDS RZ, [RZ] ;  /* 0x00000000fffff984 */ /* 0x000fe20000000800 */
[----:B------:R-:W-:Y:S01]  /*4690*/  @!PT LDS RZ, [RZ] ;  /* 0x00000000fffff984 */ /* 0x000fe20000000800 */
[----:B------:R3:W-:Y:S06]  /*46a0*/  MEMBAR.ALL.CTA ;  /* 0x0000000000007992 */ /* 0x0007ec0000008000 */
[----:B---3--:R-:W3:Y:S02]  /*46b0*/  FENCE.VIEW.ASYNC.S ;  /* 0x00000000000073c6 */ /* 0x008ee40000000000 */
[----:B---3--:R3:W-:Y:S01]  /*46c0*/  SYNCS.ARRIVE.TRANS64.RED.A1T0 RZ, [R0+URZ], RZ ;  /* 0x000000ff00ff79a7 */ /* 0x0087e200081004ff */
[----:B-1----:R-:W-:Y:S11]  /*46d0*/  LOP3.LUT P3, RZ, R22, 0x1, RZ, 0xc0, !PT ;  /* 0x0000000116ff7812 */ /* 0x002ff6000786c0ff */
[----:B------:R-:W-:Y:S02]  /*46e0*/  @!UPT UIADD3 URZ, UPT, UPT, URZ, URZ, URZ ;  /* 0x000000fffffff290 */ /* 0x000fe4000fffe0ff */
[----:B------:R-:W-:Y:S02]  /*46f0*/  @P3 MOV R13, R20 ;  /* 0x00000014000d3202 */ /* 0x000fe40000000f00 */
[----:B------:R-:W-:Y:S01]  /*4700*/  @P3 LOP3.LUT R8, R21, 0xffff, RZ, 0xc0, !PT ;  /* 0x0000ffff15083812 */ /* 0x000fe200078ec0ff */
[----:B---3--:R-:W-:Y:S06]  /*4710*/  @!P0 BRA `(.L_x_87) ;  /* 0x0000000000a48947 */ /* 0x008fec0003800000 */
[----:B------:R-:W-:Y:S01]  /*4720*/  IMAD.HI.U32 R31, R24, R7, RZ ;  /* 0x00000007181f7227 */ /* 0x000fe200078e00ff */
[----:B------:R-:W-:Y:S02]  /*4730*/  ISETP.NE.AND P0, PT, R6, 0x1, PT ;  /* 0x000000010600780c */ /* 0x000fe40003f05270 */
[----:B------:R-:W-:Y:S01]  /*4740*/  ISETP.NE.AND P2, PT, R40, 0x1, PT ;  /* 0x000000012800780c */ /* 0x000fe20003f45270 */
[----:B----4-:R-:W-:Y:S01]  /*4750*/  IMAD.HI.U32 R34, R19, R16, RZ ;  /* 0x0000001013227227 */ /* 0x010fe200078e00ff */
[----:B------:R-:W-:Y:S02]  /*4760*/  SHF.R.U32.HI R31, RZ, R18, R31 ;  /* 0x00000012ff1f7219 */ /* 0x000fe4000001161f */
[----:B------:R-:W-:Y:S01]  /*4770*/  ISETP.NE.AND P5, PT, R2, 0x1, PT ;  /* 0x000000010200780c */ /* 0x000fe20003fa5270 */
[----:B------:R-:W-:Y:S01]  /*4780*/  IMAD.HI.U32 R36, R13, R16, RZ ;  /* 0x000000100d247227 */ /* 0x000fe200078e00ff */
[----:B------:R-:W-:Y:S02]  /*4790*/  SHF.R.U32.HI R34, RZ, R17, R34 ;  /* 0x00000011ff227219 */ /* 0x000fe40000011622 */
[----:B------:R-:W-:Y:S01]  /*47a0*/  SEL R3, R24, R31, !P0 ;  /* 0x0000001f18037207 */ /* 0x000fe20004000000 */
[C---:B------:R-:W-:Y:S01]  /*47b0*/  IMAD.HI.U32 R31, R8.reuse, R7, RZ ;  /* 0x00000007081f7227 */ /* 0x040fe200078e00ff */
[----:B------:R-:W-:Y:S02]  /*47c0*/  SEL R11, R19, R34, !P5 ;  /* 0x00000022130b7207 */ /* 0x000fe40006800000 */
[----:B------:R-:W-:Y:S01]  /*47d0*/  SHF.R.U32.HI R36, RZ, R17, R36 ;  /* 0x00000011ff247219 */ /* 0x000fe20000011624 */
[----:B------:R-:W-:Y:S01]  /*47e0*/  IMAD.HI.U32 R38, R3, R4, RZ ;  /* 0x0000000403267227 */ /* 0x000fe200078e00ff */
[----:B------:R-:W-:Y:S03]  /*47f0*/  SHF.R.U32.HI R31, RZ, R18, R31 ;  /* 0x00000012ff1f7219 */ /* 0x000fe6000001161f */
[----:B------:R-:W-:Y:S01]  /*4800*/  IMAD.HI.U32 R34, R11, R4, RZ ;  /* 0x000000040b227227 */ /* 0x000fe200078e00ff */
[----:B------:R-:W-:Y:S02]  /*4810*/  @P2 SHF.R.U32.HI R3, RZ, R5, R38 ;  /* 0x00000005ff032219 */ /* 0x000fe40000011626 */
[----:B------:R-:W-:Y:S02]  /*4820*/  SEL R9, R8, R31, !P0 ;  /* 0x0000001f08097207 */ /* 0x000fe40004000000 */
[----:B------:R-:W-:Y:S01]  /*4830*/  @P2 SHF.R.U32.HI R11, RZ, R5, R34 ;  /* 0x00000005ff0b2219 */ /* 0x000fe20000011622 */
[C---:B------:R-:W-:Y:S01]  /*4840*/  IMAD R10, R40.reuse, R3, RZ ;  /* 0x00000003280a7224 */ /* 0x040fe200078e02ff */
[----:B------:R-:W-:Y:S01]  /*4850*/  SEL R3, R13, R36, !P5 ;  /* 0x000000240d037207 */ /* 0x000fe20006800000 */
[C---:B------:R-:W-:Y:S03]  /*4860*/  IMAD.HI.U32 R14, R9.reuse, R4, RZ ;  /* 0x00000004090e7227 */ /* 0x040fe600078e00ff */
[----:B------:R-:W-:Y:S01]  /*4870*/  ISETP.GE.AND P0, PT, R9, R10, PT ;  /* 0x0000000a0900720c */ /* 0x000fe20003f06270 */
[C---:B------:R-:W-:Y:S01]  /*4880*/  IMAD R12, R40.reuse, R11, RZ ;  /* 0x0000000b280c7224 */ /* 0x040fe200078e02ff */
[-C--:B------:R-:W-:Y:S04]  /*4890*/  SHF.R.U32.HI R14, RZ, R5.reuse, R14 ;  /* 0x00000005ff0e7219 */ /* 0x080fe8000001160e */
[----:B------:R-:W-:Y:S02]  /*48a0*/  ISETP.GE.OR P0, PT, R3, R12, P0 ;  /* 0x0000000c0300720c */ /* 0x000fe40000706670 */
[----:B------:R-:W-:Y:S05]  /*48b0*/  SEL R15, R9, R14, !P2 ;  /* 0x0000000e090f7207 */ /* 0x000fea0005000000 */
[----:B------:R-:W-:Y:S04]  /*48c0*/  IMAD.MOV R14, RZ, RZ, -R15 ;  /* 0x000000ffff0e7224 */ /* 0x000fe800078e0a0f */
[----:B------:R-:W-:Y:S02]  /*48d0*/  IMAD R14, R40, R14, R9 ;  /* 0x0000000e280e7224 */ /* 0x000fe400078e0209 */
[C---:B------:R-:W-:Y:S05]  /*48e0*/  @!P0 IMAD.HI.U32 R10, R3.reuse, R4, RZ ;  /* 0x00000004030a8227 */ /* 0x040fea00078e00ff */
[----:B------:R-:W-:Y:S04]  /*48f0*/  @!P0 SHF.R.U32.HI R10, RZ, R5, R10 ;  /* 0x00000005ff0a8219 */ /* 0x000fe8000001160a */
[----:B------:R-:W-:Y:S01]  /*4900*/  @!P0 SEL R0, R3, R10, !P2 ;  /* 0x0000000a03008207 */ /* 0x000fe20005000000 */
[----:B------:R-:W-:Y:S03]  /*4910*/  IMAD.MOV R10, RZ, RZ, -R3 ;  /* 0x000000ffff0a7224 */ /* 0x000fe600078e0a03 */
[----:B------:R-:W-:Y:S01]  /*4920*/  @!P0 IADD3 R15, PT, PT, R15, -R0, RZ ;  /* 0x800000000f0f8210 */ /* 0x000fe20007ffe0ff */
[----:B------:R-:W-:Y:S01]  /*4930*/  @!P0 IMAD R0, R11, R14, R0 ;  /* 0x0000000e0b008224 */ /* 0x000fe200078e0200 */
[----:B------:R-:W-:Y:S01]  /*4940*/  IADD3 R11, PT, PT, -R9, RZ, RZ ;  /* 0x000000ff090b7210 */ /* 0x000fe20007ffe1ff */
[----:B------:R-:W-:Y:S02]  /*4950*/  IMAD R13, R2, R10, R13 ;  /* 0x0000000a020d7224 */ /* 0x000fe400078e020d */
[----:B------:R-:W-:Y:S02]  /*4960*/  @!P0 IMAD R9, R15, R40, R3 ;  /* 0x000000280f098224 */ /* 0x000fe400078e0203 */
[----:B------:R-:W-:Y:S02]  /*4970*/  @!P0 IMAD.MOV.U32 R3, RZ, RZ, R0 ;  /* 0x000000ffff038224 */ /* 0x000fe400078e0000 */
[----:B------:R-:W-:Y:S02]  /*4980*/  IMAD R8, R6, R11, R8 ;  /* 0x0000000b06087224 */ /* 0x000fe400078e0208 */
[----:B------:R-:W-:Y:S02]  /*4990*/  IMAD R13, R3, R2, R13 ;  /* 0x00000002030d7224 */ /* 0x000fe400078e020d */
[----:B------:R-:W-:Y:S02]  /*49a0*/  IMAD R8, R9, R6, R8 ;  /* 0x0000000609087224 */ /* 0x000fe400078e0208 */
.L_x_87:
[----:B------:R-:W-:Y:S05]  /*49b0*/  BRA.U UP1, `(.L_x_88) ;  /* 0x0000000101107547 */ /* 0x000fea000b800000 */
[----:B------:R-:W-:Y:S04]  /*49c0*/  MOV R0, UR13 ;  /* 0x0000000d00007c02 */ /* 0x000fe80008000f00 */
[----:B------:R-:W-:Y:S04]  /*49d0*/  SHF.L.U32 R3, R0, 0x1f, RZ ;  /* 0x0000001f00037819 */ /* 0x000fe800000006ff */
[----:B------:R-:W1:Y:S02]  /*49e0*/  SYNCS.PHASECHK.TRANS64.TRYWAIT P0, [UR6+0x168], R3 ;  /* 0x00016803ff0075a7 */ /* 0x000e640008001106 */
[----:B-1----:R-:W-:Y:S05]  /*49f0*/  @!P0 BRA `(.L_x_89) ;  /* 0x0000002c00b88947 */ /* 0x002fea0003800000 */
.L_x_88:
[----:B------:R-:W-:Y:S05]  /*4a00*/  BRA.U !UP3, `(.L_x_90) ;  /* 0x000000010b347547 */ /* 0x000fea000b800000 */
[----:B------:R-:W-:Y:S01]  /*4a10*/  UPLOP3.LUT UP0, UPT, UPT, UPT, UP2, 0x80, 0x8 ;  /* 0x000000000008789c */ /* 0x000fe20003f0f020 */
[----:B-1----:R-:W-:Y:S02]  /*4a20*/  HFMA2 R0, -RZ, RZ, 0, 5.9604644775390625e-08 ;  /* 0x00000001ff007431 */ /* 0x002fe400000001ff */
[----:B------:R-:W-:Y:S03]  /*4a30*/  IMAD.MOV.U32 R98, RZ, RZ, 0x1 ;  /* 0x00000001ff627424 */ /* 0x000fe600078e00ff */
[----:B------:R-:W-:Y:S05]  /*4a40*/  PLOP3.LUT P0, PT, PT, PT, UP0, 0x80, 0x8 ;  /* 0x000000000008781c */ /* 0x000fea0003f0f008 */
[----:B------:R-:W1:Y:S01]  /*4a50*/  @UP0 LDCU.64 UR8, c[0x0][0x888] ;  /* 0x00011100ff0807ac */ /* 0x000e620008000a00 */
[----:B------:R-:W-:Y:S07]  /*4a60*/  @UP0 UIMAD UR7, UR36, UR4, URZ ;  /* 0x00000004240702a4 */ /* 0x000fee000f8e02ff */
[----:B------:R-:W-:Y:S01]  /*4a70*/  @!P0 PRMT R98, R0, 0x7610, R98 ;  /* 0x0000761000628816 */ /* 0x000fe20000000062 */
[----:B-1----:R-:W-:Y:S03]  /*4a80*/  @UP0 UIMAD.WIDE UR8, UR7, 0x4, UR8 ;  /* 0x00000004070808a5 */ /* 0x002fe6000f8e0208 */
[----:B------:R-:W1:Y:S03]  /*4a90*/  @!UP0 LDCU UR7, c[0x0][0x880] ;  /* 0x00011000ff0787ac */ /* 0x000e660008000800 */
[----:B------:R-:W-:Y:S01]  /*4aa0*/  IMAD.U32 R10, RZ, RZ, UR8 ;  /* 0x00000008ff0a7e24 */ /* 0x000fe2000f8e00ff */
[----:B------:R-:W-:Y:S05]  /*4ab0*/  MOV R11, UR9 ;  /* 0x00000009000b7c02 */ /* 0x000fea0008000f00 */
[----:B-----5:R3:W5:Y:S02]  /*4ac0*/  @P0 LDG.E R48, desc[UR40][R10.64] ;  /* 0x000000280a300981 */ /* 0x020764000c1e1900 */
[----:B-1-3--:R-:W-:Y:S07]  /*4ad0*/  @!P0 IMAD.U32 R48, RZ, RZ, UR7 ;  /* 0x00000007ff308e24 */ /* 0x00afee000f8e00ff */
.L_x_90:
[----:B-----5:R-:W-:Y:S01]  /*4ae0*/  @!P4 ISETP.EQ.AND P5, PT, R48, RZ, PT ;  /* 0x000000ff3000c20c */ /* 0x020fe20003fa2270 */
[----:B------:R-:W-:Y:S01]  /*4af0*/  @!UPT UIADD3 URZ, UPT, UPT, URZ, URZ, URZ ;  /* 0x000000fffffff290 */ /* 0x000fe2000fffe0ff */
[----:B------:R-:W-:Y:S11]  /*4b00*/  @!P4 BRA `(.L_x_91) ;  /* 0x000000000014c947 */ /* 0x000ff60003800000 */
[----:B------:R-:W-:Y:S02]  /*4b10*/  LOP3.LUT P0, RZ, R98, 0xff, RZ, 0xc0, !PT ;  /* 0x000000ff62ff7812 */ /* 0x000fe4000780c0ff */
[----:B------:R-:W-:Y:S04]  /*4b20*/  PLOP3.LUT P5, PT, PT, PT, UP0, 0x80, 0x8 ;  /* 0x000000000008781c */ /* 0x000fe80003faf008 */
[----:B------:R-:W-:Y:S07]  /*4b30*/  PLOP3.LUT P5, PT, P5, PT, PT, 0x8, 0x80 ;  /* 0x000000000080781c */ /* 0x000fee0002fae170 */
[----:B------:R-:W-:Y:S11]  /*4b40*/  @P0 ISETP.EQ.AND P5, PT, R48, RZ, PT ;  /* 0x000000ff3000020c */ /* 0x000ff60003fa2270 */
[----:B------:R-:W-:Y:S02]  /*4b50*/  @!UPT UIADD3 URZ, UPT, UPT, URZ, URZ, URZ ;  /* 0x000000fffffff290 */ /* 0x000fe4000fffe0ff */
.L_x_91:
[----:B------:R-:W3:Y:S01]  /*4b60*/  SYNCS.PHASECHK.TRANS64.TRYWAIT P4, [UR6+0x158], R26 ;  /* 0x0001581aff0075a7 */ /* 0x000ee20008081106 */
[----:B------:R-:W-:Y:S01]  /*4b70*/  @P3 SHF.R.U32.HI R27, RZ, 0x10, R21 ;  /* 0x00000010ff1b3819 */ /* 0x000fe20000011615 */
[----:B------:R-:W-:Y:S01]  /*4b80*/  VIADD R29, R29, 0x1 ;  /* 0x000000011d1d7836 */ /* 0x000fe20000000000 */
[----:B------:R-:W5:Y:S08]  /*4b90*/  LDC.64 R14, c[0x0][0xb10] ;  /* 0x0002c400ff0e7b82 */ /* 0x000f700000000a00 */
[----:B------:R-:W2:Y:S08]  /*4ba0*/  LDC.64 R10, c[0x0][0xb18] ;  /* 0x0002c600ff0a7b82 */ /* 0x000eb00000000a00 */
[----:B-1----:R-:W1:Y:S08]  /*4bb0*/  @!P1 LDC R0, c[0x0][0xb20] ;  /* 0x0002c800ff009b82 */ /* 0x002e700000000800 */
[----:B------:R-:W4:Y:S01]  /*4bc0*/  @!P1 LDC R3, c[0x0][0xb0c] ;  /* 0x0002c300ff039b82 */ /* 0x000f220000000800 */
[----:B-----5:R-:W-:Y:S05]  /*4bd0*/  @!P1 IMAD.HI.U32 R14, R13, R14, RZ ;  /* 0x0000000e0d0e9227 */ /* 0x020fea00078e00ff */
[----:B------:R-:W-:Y:S01]  /*4be0*/  @!P1 SHF.R.U32.HI R14, RZ, R15, R14 ;  /* 0x0000000fff0e9219 */ /* 0x000fe2000001160e */
[----:B--2---:R-:W-:Y:S01]  /*4bf0*/  @!P1 IMAD.HI.U32 R11, R8, R11, RZ ;  /* 0x0000000b080b9227 */ /* 0x004fe200078e00ff */
[----:B------:R-:W-:Y:S04]  /*4c00*/  @!P1 ISETP.NE.AND P0, PT, R10, 0x1, PT ;  /* 0x000000010a00980c */ /* 0x000fe80003f05270 */
[----:B-1----:R-:W-:Y:S02]  /*4c10*/  @!P1 SHF.R.U32.HI R9, RZ, R0, R11 ;  /* 0x00000000ff099219 */ /* 0x002fe4000001160b */
[----:B----4-:R-:W-:Y:S02]  /*4c20*/  @!P1 ISETP.NE.AND P2, PT, R3, 0x1, PT ;  /* 0x000000010300980c */ /* 0x010fe40003f45270 */
[----:B------:R-:W-:Y:S02]  /*4c30*/  @!P1 SEL R9, R8, R9, !P0 ;  /* 0x0000000908099207 */ /* 0x000fe40004000000 */
[----:B------:R-:W-:Y:S02]  /*4c40*/  ELECT P0, URZ, PT ;  /* 0x0000000000ff782f */ /* 0x000fe40003800000 */
[----:B------:R-:W-:Y:S05]  /*4c50*/  @!P1 SEL R14, R13, R14, !P2 ;  /* 0x0000000e0d0e9207 */ /* 0x000fea0005000000 */
[----:B------:R-:W-:Y:S02]  /*4c60*/  @!P1 IMAD.IADD R0, R9, 0x1, -R14 ;  /* 0x0000000109009824 */ /* 0x000fe400078e0a0e */
[----:B------:R-:W-:Y:S02]  /*4c70*/  @!P1 IMAD.IADD R9, R14, 0x1, -R9 ;  /* 0x000000010e099824 */ /* 0x000fe400078e0a09 */
[----:B------:R-:W-:Y:S02]  /*4c80*/  @!P1 IMAD R13, R0, R3, R13 ;  /* 0x00000003000d9224 */ /* 0x000fe400078e020d */
[----:B------:R-:W-:Y:S01]  /*4c90*/  @!P1 IMAD R8, R9, R10, R8 ;  /* 0x0000000a09089224 */ /* 0x000fe200078e0208 */
[----:B---3--:R-:W-:Y:S06]  /*4ca0*/  @!P4 BRA `(.L_x_92) ;  /* 0x0000002c0024c947 */ /* 0x008fec0003800000 */
.L_x_177:
[----:B------:R-:W-:Y:S01]  /*4cb0*/  PLOP3.LUT P5, PT, P5, P0, PT, 0xf2, 0x2f ;  /* 0x00000000002f781c */ /* 0x000fe20002fa1e72 */
[----:B------:R-:W-:Y:S01]  /*4cc0*/  UMOV UR14, 0x0 ;  /* 0x00000000000e7882 */ /* 0x000fe20000000000 */
[----:B------:R-:W-:Y:S01]  /*4cd0*/  LOP3.LUT R30, R30, 0x1, RZ, 0x3c, !PT ;  /* 0x000000011e1e7812 */ /* 0x000fe200078e3cff */
[----:B------:R-:W-:Y:S01]  /*4ce0*/  UMOV UR15, 0x10000000 ;  /* 0x10000000000f7882 */ /* 0x000fe20000000000 */
[----:B------:R-:W-:Y:S01]  /*4cf0*/  UMOV UR12, UR36 ;  /* 0x00000024000c7c82 */ /* 0x000fe20008000000 */
[----:B------:R-:W-:Y:S08]  /*4d00*/  @P3 R2UR UR36, R27 ;  /* 0x000000001b2432ca */ /* 0x000ff000000e0000 */
[----:B-1----:R-:W-:Y:S01]  /*4d10*/  @!P5 IADD3 R3, P0, PT, R32, 0x580, RZ ;  /* 0x000005802003d810 */ /* 0x002fe20007f1e0ff */
[----:B------:R-:W-:Y:S01]  /*4d20*/  @!P5 IMAD.SHL.U32 R97, R97, 0x20, RZ ;  /* 0x000000206161d824 */ /* 0x000fe200078e00ff */
[----:B------:R-:W-:Y:S01]  /*4d30*/  VOTEU.ALL UP1, P5 ;  /* 0x0000000000ff7886 */ /* 0x000fe20002820000 */
[----:B------:R-:W-:Y:S01]  /*4d40*/  @!P5 IMAD.SHL.U32 R99, R99, 0x80, RZ ;  /* 0x000000806363d824 */ /* 0x000fe200078e00ff */
[----:B------:R-:W-:Y:S01]  /*4d50*/  @!P5 R2UR UR8, R3 ;  /* 0x000000000308d2ca */ /* 0x000fe200000e0000 */
[----:B------:R-:W-:Y:S01]  /*4d60*/  @!P5 IMAD.X R0, RZ, RZ, R33, P0 ;  /* 0x000000ffff00d224 */ /* 0x000fe200000e0621 */
[----:B------:R-:W-:Y:S01]  /*4d70*/  @!P5 R2UR UR10, R97 ;  /* 0x00000000610ad2ca */ /* 0x000fe200000e0000 */
[----:B------:R-:W-:Y:S01]  /*4d80*/  @!UP1 UIADD3 UR9, UPT, UPT, UR6, 0x150, URZ ;  /* 0x0000015006099890 */ /* 0x000fe2000fffe0ff */
[----:B------:R-:W-:Y:S01]  /*4d90*/  @!P5 R2UR UR11, R99 ;  /* 0x00000000630bd2ca */ /* 0x000fe200000e0000 */
[----:B------:R-:W-:Y:S01]  /*4da0*/  IMAD.IADD R97, R8, 0x1, R81 ;  /* 0x0000000108617824 */ /* 0x000fe200078e0251 */
[----:B------:R-:W-:Y:S01]  /*4db0*/  @!P5 R2UR UR7, R0 ;  /* 0x000000000007d2ca */ /* 0x000fe200000e0000 */
[----:B------:R-:W-:Y:S01]  /*4dc0*/  IMAD.IADD R99, R13, 0x1, R96 ;  /* 0x000000010d637824 */ /* 0x000fe200078e0260 */
[C---:B------:R-:W-:Y:S04]  /*4dd0*/  ISETP.NE.AND P0, PT, R29.reuse, 0x2, PT ;  /* 0x000000021d00780c */ /* 0x040fe80003f05270 */
[----:B------:R-:W-:Y:S01]  /*4de0*/  SEL R3, RZ, 0x1, P0 ;  /* 0x00000001ff037807 */ /* 0x000fe20000000000 */
[----:B------:R-:W-:Y:S01]  /*4df0*/  IMAD.U32 R10, RZ, RZ, UR8 ;  /* 0x00000008ff0a7e24 */ /* 0x000fe2000f8e00ff */
[----:B------:R-:W-:Y:S01]  /*4e00*/  @!UP1 UIADD3 UR8, UPT, UPT, UR6, 0x300, URZ ;  /* 0x0000030006089890 */ /* 0x000fe2000fffe0ff */
[----:B------:R-:W-:Y:S01]  /*4e10*/  SEL R29, R29, RZ, P0 ;  /* 0x000000ff1d1d7207 */ /* 0x000fe20000000000 */
[----:B------:R-:W-:Y:S01]  /*4e20*/  VOTEU.ALL UP1, P5 ;  /* 0x0000000000ff7886 */ /* 0x000fe20002820000 */
[----:B------:R-:W-:Y:S02]  /*4e30*/  LOP3.LUT R28, R28, R3, RZ, 0x3c, !PT ;  /* 0x000000031c1c7212 */ /* 0x000fe400078e3cff */
[----:B------:R-:W-:Y:S01]  /*4e40*/  IMAD.U32 R11, RZ, RZ, UR7 ;  /* 0x00000007ff0b7e24 */ /* 0x000fe2000f8e00ff */
[----:B------:R-:W-:Y:S04]  /*4e50*/  @!P5 R2UR UR16, R10 ;  /* 0x000000000a10d2ca */ /* 0x000fe800000e0000 */
[----:B------:R-:W-:Y:S11]  /*4e60*/  @!P5 R2UR UR17, R11 ;  /* 0x000000000b11d2ca */ /* 0x000ff600000e0000 */
[----:B------:R-:W-:Y:S02]  /*4e70*/  @!UPT UIADD3 URZ, UPT, UPT, URZ, URZ, URZ ;  /* 0x000000fffffff290 */ /* 0x000fe4000fffe0ff */
[----:B------:R3:W-:Y:S01]  /*4e80*/  @!UP1 UTMALDG.3D [UR8], [UR16], desc[UR14] ;  /* 0x00000e08100095b4 */ /* 0x0007e20008011000 */
[----:B------:R3:W-:Y:S01]  /*4e90*/  @!P5 SYNCS.ARRIVE.TRANS64.RED.A0TR RZ, [UR6+0x150], R25 ;  /* 0x00015019ffffd9a7 */ /* 0x0007e20008300406 */
[----:B------:R-:W-:Y:S01]  /*4ea0*/  UPLOP3.LUT UP1, UPT, UPT, UPT, UPT, 0x80, 0x8 ;  /* 0x000000000008789c */ /* 0x000fe20003f2f070 */
[----:B------:R-:W-:Y:S01]  /*4eb0*/  SYNCS.ARRIVE.TRANS64.RED.A1T0 RZ, [UR37], RZ ;  /* 0x000000ffffff79a7 */ /* 0x000fe20008100425 */
[----:B------:R-:W-:Y:S09]  /*4ec0*/  @P3 BRA `(.L_x_93) ;  /* 0xfffffff400b43947 */ /* 0x000ff2000383ffff */
[----:B------:R-:W-:Y:S07]  /*4ed0*/  MOV R0, UR6 ;  /* 0x0000000600007c02 */ /* 0x000fee0008000f00 */
.L_x_94:
[----:B-1----:R-:W-:-:S04]  /*4ee0*/  SHF.L.U32 R3, R30, 0x1f, RZ ;  /* 0x0000001f1e037819 */ /* 0x002fc800000006ff */
[----:B------:R1:W2:Y:S03]  /*4ef0*/  SYNCS.PHASECHK.TRANS64.TRYWAIT P0, [R0+URZ+0x158], R3 ;  /* 0x00015803000075a7 */ /* 0x0002a600080011ff */
[----:B--2---:R-:W-:Y:S05]  /*4f00*/  @!P0 NANOSLEEP.SYNCS 0x989680 ;  /* 0x009896800000895d */ /* 0x004fea0003900000 */
[----:B------:R-:W2:Y:S02]  /*4f10*/  @!P0 SYNCS.PHASECHK.TRANS64 P0, [R0+URZ+0x158], R3 ;  /* 0x00015803000085a7 */ /* 0x000ea400080010ff */
[----:B--23--:R-:W-:Y:S05]  /*4f20*/  @P0 EXIT ;  /* 0x000000000000094d */ /* 0x00cfea0003800000 */
[----:B------:R-:W-:Y:S05]  /*4f30*/  BRA `(.L_x_94) ;  /* 0xfffffffc00e87947 */ /* 0x000fea000383ffff */
.L_x_85:
[----:B------:R-:W-:-:S06]  /*4f40*/  UISETP.GE.AND UP1, UPT, UR8, 0x4, UPT ;  /* 0x000000040800788c */ /* 0x000fcc000bf26270 */
[----:B------:R-:W-:-:S13]  /*4f50*/  PLOP3.LUT P0, PT, PT, PT, UP1, 0x80, 0x8 ;  /* 0x000000000008781c */ /* 0x000fda0003f0f018 */
[----:B------:R-:W-:Y:S05]  /*4f60*/  @!P0 EXIT ;  /* 0x000000000000894d */ /* 0x000fea0003800000 */
[----:B------:R-:W-:Y:S01]  /*4f70*/  BAR.SYNC.DEFER_BLOCKING 0x6, 0xa0 ;  /* 0x0182800000007b1d */ /* 0x000fe20000010000 */
[C---:B------:R-:W-:Y:S02]  /*4f80*/  IMAD.SHL.U32 R2, R103.reuse, 0x20, RZ ;  /* 0x0000002067027824 */ /* 0x040fe400078e00ff */
[----:B------:R-:W-:Y:S02]  /*4f90*/  HFMA2 R110, -RZ, RZ, 0, 0 ;  /* 0x00000000ff6e7431 */ /* 0x000fe400000001ff */
[C---:B------:R-:W-:Y:S01]  /*4fa0*/  IMAD.SHL.U32 R105, R103.reuse, 0x4, RZ ;  /* 0x0000000467697824 */ /* 0x040fe200078e00ff */
[----:B------:R-:W-:Y:S01]  /*4fb0*/  CS2R R108, SRZ ;  /* 0x00000000006c7805 */ /* 0x000fe2000001ff00 */
[----:B------:R-:W-:Y:S01]  /*4fc0*/  IMAD.U32 R47, R103, 0x10000, RZ ;  /* 0x00010000672f7824 */ /* 0x000fe200078e00ff */
[----:B------:R-:W-:Y:S01]  /*4fd0*/  UMOV UR43, 0x400 ;  /* 0x00000400002b7882 */ /* 0x000fe20000000000 */
[----:B------:R-:W1:Y:S01]  /*4fe0*/  LDC R101, c[0x0][0x370] ;  /* 0x0000dc00ff657b82 */ /* 0x000e620000000800 */
[----:B------:R-:W-:Y:S01]  /*4ff0*/  ULEA UR43, UR37, UR43, 0x18 ;  /* 0x0000002b252b7291 */ /* 0x000fe2000f8ec0ff */
[----:B------:R-:W-:Y:S01]  /*5000*/  LOP3.LUT P0, R4, R2, 0x80, RZ, 0xc0, !PT ;  /* 0x0000008002047812 */ /* 0x000fe2000780c0ff */
[----:B------:R-:W-:Y:S01]  /*5010*/  IMAD.MOV.U32 R44, RZ, RZ, RZ ;  /* 0x000000ffff2c7224 */ /* 0x000fe200078e00ff */
[----:B------:R-:W-:Y:S01]  /*5020*/  LOP3.LUT R47, R47, 0x600000, RZ, 0xc0, !PT ;  /* 0x006000002f2f7812 */ /* 0x000fe200078ec0ff */
[----:B------:R-:W-:Y:S01]  /*5030*/  UIADD3 UR4, UPT, UPT, UR43, 0x1300, URZ ;  /* 0x000013002b047890 */ /* 0x000fe2000fffe0ff */
[----:B------:R-:W-:Y:S01]  /*5040*/  LOP3.LUT R105, R4, 0x10, R105, 0xf8, !PT ;  /* 0x0000001004697812 */ /* 0x000fe200078ef869 */
[----:B------:R-:W-:Y:S01]  /*5050*/  IMAD.MOV.U32 R113, RZ, RZ, RZ ;  /* 0x000000ffff717224 */ /* 0x000fe200078e00ff */
[----:B------:R-:W2:Y:S01]  /*5060*/  LDC R42, c[0x0][0xb0c] ;  /* 0x0002c300ff2a7b82 */ /* 0x000ea20000000800 */
[----:B------:R-:W4:Y:S01]  /*5070*/  LDCU.64 UR46, c[0x0][0x348] ;  /* 0x00006900ff2e77ac */ /* 0x000f220008000a00 */
[----:B------:R-:W-:-:S02]  /*5080*/  LOP3.LUT R105, R105, 0xf60, R2, 0xf8, !PT ;  /* 0x00000f6069697812 */ /* 0x000fc400078ef802 */
[----:B------:R-:W-:Y:S01]  /*5090*/  MOV R111, UR4 ;  /* 0x00000004006f7c02 */ /* 0x000fe20008000f00 */
[----:B------:R-:W1:Y:S01]  /*50a0*/  LDCU.64 UR38, c[0x0][0x888] ;  /* 0x00011100ff2677ac */ /* 0x000e620008000a00 */
[----:B------:R-:W-:Y:S02]  /*50b0*/  IADD3 R2, PT, PT, R105, UR43, RZ ;  /* 0x0000002b69027c10 */ /* 0x000fe4000fffe0ff */
[----:B------:R-:W1:Y:S01]  /*50c0*/  LDC R100, c[0x0][0xb20] ;  /* 0x0002c800ff647b82 */ /* 0x000e620000000800 */
[----:B------:R-:W3:Y:S01]  /*50d0*/  LDS R0, [UR43+0x220] ;  /* 0x0002202bff007984 */ /* 0x000ee20008000800 */
[----:B------:R-:W-:Y:S01]  /*50e0*/  UIADD3 UR42, UPT, UPT, UR43, 0x300, URZ ;  /* 0x000003002b2a7890 */ /* 0x000fe2000fffe0ff */
[C---:B------:R-:W-:Y:S01]  /*50f0*/  VIADD R104, R2.reuse, 0x10 ;  /* 0x0000001002687836 */ /* 0x040fe20000000000 */
[----:B------:R-:W-:-:S04]  /*5100*/  @P0 IADD3 R104, PT, PT, R2, -0x10, RZ ;  /* 0xfffffff002680810 */ /* 0x000fc80007ffe0ff */
[----:B------:R-:W1:Y:S08]  /*5110*/  LDC R41, c[0x0][0xb30] ;  /* 0x0002cc00ff297b82 */ /* 0x000e700000000800 */
[----:B------:R-:W1:Y:S08]  /*5120*/  LDC.64 R90, c[0x0][0xb10] ;  /* 0x0002c400ff5a7b82 */ /* 0x000e700000000a00 */
[----:B------:R-:W1:Y:S08]  /*5130*/  LDC.64 R38, c[0x0][0xb18] ;  /* 0x0002c600ff267b82 */ /* 0x000e700000000a00 */
[----:B------:R-:W1:Y:S08]  /*5140*/  LDC.64 R86, c[0x0][0x888] ;  /* 0x00022200ff567b82 */ /* 0x000e700000000a00 */
[----:B------:R-:W1:Y:S01]  /*5150*/  LDC.64 R36, c[0x0][0xb28] ;  /* 0x0002ca00ff247b82 */ /* 0x000e620000000a00 */
[----:B---3--:R-:W-:-:S07]  /*5160*/  IMAD.IADD R47, R0, 0x1, R47 ;  /* 0x00000001002f7824 */ /* 0x008fce00078e022f */
[----:B------:R-:W3:Y:S08]  /*5170*/  LDC.64 R88, c[0x0][0x890] ;  /* 0x00022400ff587b82 */ /* 0x000ef00000000a00 */
[----:B------:R-:W1:Y:S08]  /*5180*/  LDC.64 R84, c[0x0][0x8b0] ;  /* 0x00022c00ff547b82 */ /* 0x000e700000000a00 */
[----:B------:R-:W1:Y:S08]  /*5190*/  LDC.64 R82, c[0x0][0x8a8] ;  /* 0x00022a00ff527b82 */ /* 0x000e700000000a00 */
[----:B--2-4-:R-:W1:Y:S02]  /*51a0*/  LDC R102, c[0x0][0x374] ;  /* 0x0000dd00ff667b82 */ /* 0x014e640000000800 */
.L_x_112:
[----:B------:R-:W-:Y:S02]  /*51b0*/  LEA R0, R113, UR43, 0x3 ;  /* 0x0000002b71007c11 */ /* 0x000fe4000f8e18ff */
[----:B------:R-:W-:Y:S02]  /*51c0*/  SHF.L.U32 R3, R109, 0x1f, RZ ;  /* 0x0000001f6d037819 */ /* 0x000fe400000006ff */
[----:B------:R-:W-:Y:S02]  /*51d0*/  LEA R16, R113, UR43, 0x4 ;  /* 0x0000002b71107c11 */ /* 0x000fe4000f8e20ff */
[----:B--2---:R-:W2:Y:S02]  /*51e0*/  SYNCS.PHASECHK.TRANS64.TRYWAIT P0, [R0+URZ+0x170], R3 ;  /* 0x00017003000075a7 */ /* 0x004ea400080011ff */
[----:B-12---:R-:W-:Y:S05]  /*51f0*/  @!P0 BRA `(.L_x_95) ;  /* 0x0000002400e88947 */ /* 0x006fea0003800000 */
.L_x_178:
[----:B------:R-:W4:Y:S01]  /*5200*/  LDC.64 R12, c[0x0][0xb10] ;  /* 0x0002c400ff0c7b82 */ /* 0x000f220000000a00 */
[----:B------:R-:W3:Y:S01]  /*5210*/  LDS.128 R16, [R16+0x200] ;  /* 0x0002000010107984 */ /* 0x000ee20000000c00 */
[----:B-1----:R-:W-:Y:S01]  /*5220*/  ISETP.NE.AND P1, PT, R41, 0x1, PT ;  /* 0x000000012900780c */ /* 0x002fe20003f25270 */
[----:B--2---:R-:W-:Y:S01]  /*5230*/  VIADD R0, R0, 0x180 ;  /* 0x0000018000007836 */ /* 0x004fe20000000000 */
[----:B------:R-:W-:Y:S04]  /*5240*/  ISETP.GE.AND P0, PT, R40, 0x1, PT ;  /* 0x000000012800780c */ /* 0x000fe80003f06270 */
[----:B------:R-:W1:Y:S01]  /*5250*/  LDC.64 R10, c[0x0][0xb18] ;  /* 0x0002c600ff0a7b82 */ /* 0x000e620000000a00 */
[----:B------:R-:W-:Y:S01]  /*5260*/  PRMT R0, RZ, 0x654, R0 ;  /* 0x00000654ff007816 */ /* 0x000fe20000000000 */
[----:B------:R-:W-:Y:S01]  /*5270*/  @!PT LDS RZ, [RZ] ;  /* 0x00000000fffff984 */ /* 0x000fe20000000800 */
[----:B------:R-:W-:Y:S01]  /*5280*/  @!PT LDS RZ, [RZ] ;  /* 0x00000000fffff984 */ /* 0x000fe20000000800 */
[----:B------:R-:W-:Y:S01]  /*5290*/  @!PT LDS RZ, [RZ] ;  /* 0x00000000fffff984 */ /* 0x000fe20000000800 */
[----:B------:R-:W-:Y:S01]  /*52a0*/  @!PT LDS RZ, [RZ] ;  /* 0x00000000fffff984 */ /* 0x000fe20000000800 */
[----:B------:R2:W-:Y:S06]  /*52b0*/  MEMBAR.ALL.CTA ;  /* 0x0000000000007992 */ /* 0x0005ec0000008000 */
[----:B--2---:R-:W2:Y:S01]  /*52c0*/  FENCE.VIEW.ASYNC.S ;  /* 0x00000000000073c6 */ /* 0x004ea20000000000 */
[----:B------:R-:W1:Y:S08]  /*52d0*/  @!P1 LDC R14, c[0x0][0xb20] ;  /* 0x0002c800ff0e9b82 */ /* 0x000e700000000800 */
[----:B------:R-:W1:Y:S01]  /*52e0*/  @!P1 LDC R9, c[0x0][0xb0c] ;  /* 0x0002c300ff099b82 */ /* 0x000e620000000800 */
[----:B--2---:R2:W-:Y:S01]  /*52f0*/  SYNCS.ARRIVE.TRANS64.RED.A1T0 RZ, [R0+URZ], RZ ;  /* 0x000000ff00ff79a7 */ /* 0x0045e200081004ff */
[----:B---3--:R-:W-:Y:S04]  /*5300*/  LOP3.LUT P4, RZ, R18, 0x1, RZ, 0xc0, !PT ;  /* 0x0000000112ff7812 */ /* 0x008fe8000788c0ff */
[----:B------:R-:W-:Y:S09]  /*5310*/  P2R R112, PR, RZ, 0x10 ;  /* 0x00000010ff707803 */ /* 0x000ff20000000000 */
[----:B------:R-:W-:Y:S02]  /*5320*/  @P4 MOV R45, R16 ;  /* 0x00000010002d4202 */ /* 0x000fe40000000f00 */
[----:B------:R-:W-:Y:S01]  /*5330*/  @P4 LOP3.LUT R43, R17, 0xffff, RZ, 0xc0, !PT ;  /* 0x0000ffff112b4812 */ /* 0x000fe200078ec0ff */
[----:B--2-4-:R-:W-:Y:S06]  /*5340*/  @!P0 BRA `(.L_x_96) ;  /* 0x0000000000a48947 */ /* 0x014fec0003800000 */
[----:B------:R-:W-:Y:S01]  /*5350*/  IMAD.HI.U32 R21, R102, R39, RZ ;  /* 0x0000002766157227 */ /* 0x000fe200078e00ff */
[----:B------:R-:W-:Y:S02]  /*5360*/  ISETP.NE.AND P0, PT, R38, 0x1, PT ;  /* 0x000000012600780c */ /* 0x000fe40003f05270 */
[----:B------:R-:W-:Y:S01]  /*5370*/  ISETP.NE.AND P2, PT, R40, 0x1, PT ;  /* 0x000000012800780c */ /* 0x000fe20003f45270 */
[----:B------:R-:W-:Y:S01]  /*5380*/  IMAD.HI.U32 R20, R101, R90, RZ ;  /* 0x0000005a65147227 */ /* 0x000fe200078e00ff */
[----:B------:R-:W-:Y:S02]  /*5390*/  SHF.R.U32.HI R21, RZ, R100, R21 ;  /* 0x00000064ff157219 */ /* 0x000fe40000011615 */
[----:B------:R-:W-:Y:S01]  /*53a0*/  ISETP.NE.AND P3, PT, R42, 0x1, PT ;  /* 0x000000012a00780c */ /* 0x000fe20003f65270 */
[----:B------:R-:W-:Y:S01]  /*53b0*/  IMAD.HI.U32 R24, R45, R90, RZ ;  /* 0x0000005a2d187227 */ /* 0x000fe200078e00ff */
[----:B------:R-:W-:Y:S02]  /*53c0*/  SHF.R.U32.HI R20, RZ, R91, R20 ;  /* 0x0000005bff147219 */ /* 0x000fe40000011614 */
[----:B------:R-:W-:Y:S01]  /*53d0*/  SEL R3, R102, R21, !P0 ;  /* 0x0000001566037207 */ /* 0x000fe20004000000 */
[----:B------:R-:W-:Y:S01]  /*53e0*/  IMAD.HI.U32 R21, R43, R39, RZ ;  /* 0x000000272b157227 */ /* 0x000fe200078e00ff */
[----:B------:R-:W-:Y:S02]  /*53f0*/  SEL R7, R101, R20, !P3 ;  /* 0x0000001465077207 */ /* 0x000fe40005800000 */
[----:B------:R-:W-:Y:S01]  /*5400*/  SHF.R.U32.HI R24, RZ, R91, R24 ;  /* 0x0000005bff187219 */ /* 0x000fe20000011618 */
[-C--:B------:R-:W-:Y:S04]  /*5410*/  IMAD.HI.U32 R20, R3, R36.reuse, RZ ;  /* 0x0000002403147227 */ /* 0x080fe800078e00ff */
[----:B------:R-:W-:Y:S01]  /*5420*/  IMAD.HI.U32 R22, R7, R36, RZ ;  /* 0x0000002407167227 */ /* 0x000fe200078e00ff */
[-C--:B------:R-:W-:Y:S02]  /*5430*/  @P2 SHF.R.U32.HI R3, RZ, R37.reuse, R20 ;  /* 0x00000025ff032219 */ /* 0x080fe40000011614 */
[----:B------:R-:W-:Y:S02]  /*5440*/  SHF.R.U32.HI R20, RZ, R100, R21 ;  /* 0x00000064ff147219 */ /* 0x000fe40000011615 */
[----:B------:R-:W-:Y:S01]  /*5450*/  @P2 SHF.R.U32.HI R7, RZ, R37, R22 ;  /* 0x00000025ff072219 */ /* 0x000fe20000011616 */
[C---:B------:R-:W-:Y:S01]  /*5460*/  IMAD R2, R40.reuse, R3, RZ ;  /* 0x0000000328027224 */ /* 0x040fe200078e02ff */
[----:B------:R-:W-:Y:S02]  /*5470*/  SEL R5, R43, R20, !P0 ;  /* 0x000000142b057207 */ /* 0x000fe40004000000 */
[----:B------:R-:W-:Y:S01]  /*5480*/  SEL R3, R45, R24, !P3 ;  /* 0x000000182d037207 */ /* 0x000fe20005800000 */
[----:B------:R-:W-:Y:S01]  /*5490*/  IMAD R4, R40, R7, RZ ;  /* 0x0000000728047224 */ /* 0x000fe200078e02ff */
[C---:B------:R-:W-:Y:S01]  /*54a0*/  ISETP.GE.AND P0, PT, R5.reuse, R2, PT ;  /* 0x000000020500720c */ /* 0x040fe20003f06270 */
[----:B------:R-:W-:Y:S03]  /*54b0*/  IMAD.HI.U32 R6, R5, R36, RZ ;  /* 0x0000002405067227 */ /* 0x000fe600078e00ff */
[----:B------:R-:W-:Y:S01]  /*54c0*/  ISETP.GE.OR P0, PT, R3, R4, P0 ;  /* 0x000000040300720c */ /* 0x000fe20000706670 */
[----:B------:R-:W-:Y:S01]  /*54d0*/  IMAD.MOV R4, RZ, RZ, -R3 ;  /* 0x000000ffff047224 */ /* 0x000fe200078e0a03 */
[-C--:B------:R-:W-:Y:S03]  /*54e0*/  SHF.R.U32.HI R6, RZ, R37.reuse, R6 ;  /* 0x00000025ff067219 */ /* 0x080fe60000011606 */
[----:B------:R-:W-:Y:S01]  /*54f0*/  IMAD R45, R42, R4, R45 ;  /* 0x000000042a2d7224 */ /* 0x000fe200078e022d */
[----:B------:R-:W-:Y:S05]  /*5500*/  SEL R15, R5, R6, !P2 ;  /* 0x00000006050f7207 */ /* 0x000fea0005000000 */
[----:B------:R-:W-:Y:S02]  /*5510*/  IMAD.MOV R6, RZ, RZ, -R15 ;  /* 0x000000ffff067224 */ /* 0x000fe400078e0a0f */
[C---:B------:R-:W-:Y:S04]  /*5520*/  @!P0 IMAD.HI.U32 R2, R3.reuse, R36, RZ ;  /* 0x0000002403028227 */ /* 0x040fe800078e00ff */
[----:B------:R-:W-:Y:S01]  /*5530*/  IMAD R6, R40, R6, R5 ;  /* 0x0000000628067224 */ /* 0x000fe200078e0205 */
[----:B------:R-:W-:Y:S04]  /*5540*/  @!P0 SHF.R.U32.HI R2, RZ, R37, R2 ;  /* 0x00000025ff028219 */ /* 0x000fe80000011602 */
[----:B------:R-:W-:Y:S02]  /*5550*/  @!P0 SEL R0, R3, R2, !P2 ;  /* 0x0000000203008207 */ /* 0x000fe40005000000 */
[----:B------:R-:W-:Y:S02]  /*5560*/  IADD3 R2, PT, PT, -R5, RZ, RZ ;  /* 0x000000ff05027210 */ /* 0x000fe40007ffe1ff */
[----:B------:R-:W-:Y:S01]  /*5570*/  @!P0 IADD3 R8, PT, PT, R15, -R0, RZ ;  /* 0x800000000f088210 */ /* 0x000fe20007ffe0ff */
[----:B------:R-:W-:Y:S02]  /*5580*/  @!P0 IMAD R0, R7, R6, R0 ;  /* 0x0000000607008224 */ /* 0x000fe400078e0200 */
[----:B------:R-:W-:Y:S02]  /*5590*/  IMAD R43, R38, R2, R43 ;  /* 0x00000002262b7224 */ /* 0x000fe400078e022b */
[----:B------:R-:W-:Y:S02]  /*55a0*/  @!P0 IMAD R5, R8, R40, R3 ;  /* 0x0000002808058224 */ /* 0x000fe400078e0203 */
[----:B------:R-:W-:Y:S04]  /*55b0*/  @!P0 IMAD.MOV.U32 R3, RZ, RZ, R0 ;  /* 0x000000ffff038224 */ /* 0x000fe800078e0000 */
[----:B------:R-:W-:Y:S02]  /*55c0*/  IMAD R45, R3, R42, R45 ;  /* 0x0000002a032d7224 */ /* 0x000fe400078e022d */
[----:B------:R-:W-:Y:S07]  /*55d0*/  IMAD R43, R5, R38, R43 ;  /* 0x00000026052b7224 */ /* 0x000fee00078e022b */
.L_x_96:
[----:B------:R-:W-:Y:S01]  /*55e0*/  @!P1 IMAD.HI.U32 R0, R45, R12, RZ ;  /* 0x0000000c2d009227 */ /* 0x000fe200078e00ff */
[----:B-1----:R-:W-:Y:S01]  /*55f0*/  @!P1 ISETP.NE.AND P0, PT, R10, 0x1, PT ;  /* 0x000000010a00980c */ /* 0x002fe20003f05270 */
[----:B------:R-:W-:Y:S01]  /*5600*/  ULOP3.LUT UP0, URZ, UR42, 0x90, URZ, 0xc0, !UPT ;  /* 0x000000902aff7892 */ /* 0x000fe2000f80c0ff */
[----:B------:R-:W-:Y:S01]  /*5610*/  @!P1 ISETP.NE.AND P2, PT, R9, 0x1, PT ;  /* 0x000000010900980c */ /* 0x000fe20003f45270 */
[----:B------:R-:W-:Y:S01]  /*5620*/  @!P1 IMAD.HI.U32 R3, R43, R11, RZ ;  /* 0x0000000b2b039227 */ /* 0x000fe200078e00ff */
[----:B------:R-:W-:Y:S02]  /*5630*/  @!P1 SHF.R.U32.HI R0, RZ, R13, R0 ;  /* 0x0000000dff009219 */ /* 0x000fe40000011600 */
[----:B------:R-:W-:Y:S01]  /*5640*/  @P4 SHF.R.U32.HI R107, RZ, 0x10, R17 ;  /* 0x00000010ff6b4819 */ /* 0x000fe20000011611 */
[----:B------:R-:W-:Y:S01]  /*5650*/  VIADD R113, R113, 0x1 ;  /* 0x0000000171717836 */ /* 0x000fe20000000000 */
[----:B------:R-:W-:Y:S02]  /*5660*/  @!P1 SHF.R.U32.HI R2, RZ, R14, R3 ;  /* 0x0000000eff029219 */ /* 0x000fe40000011603 */
[----:B------:R-:W-:Y:S02]  /*5670*/  @!P1 SEL R3, R45, R0, !P2 ;  /* 0x000000002d039207 */ /* 0x000fe40005000000 */
[----:B------:R-:W-:Y:S05]  /*5680*/  @!P1 SEL R2, R43, R2, !P0 ;  /* 0x000000022b029207 */ /* 0x000fea0004000000 */
[----:B------:R-:W-:Y:S02]  /*5690*/  @!P1 IMAD.IADD R0, R2, 0x1, -R3 ;  /* 0x0000000102009824 */ /* 0x000fe400078e0a03 */
[----:B------:R-:W-:Y:S02]  /*56a0*/  @!P1 IMAD.IADD R2, R3, 0x1, -R2 ;  /* 0x0000000103029824 */ /* 0x000fe400078e0a02 */
[----:B------:R-:W-:Y:S02]  /*56b0*/  @!P1 IMAD R45, R0, R9, R45 ;  /* 0x00000009002d9224 */ /* 0x000fe400078e022d */
[----:B------:R-:W-:Y:S01]  /*56c0*/  @!P1 IMAD R43, R2, R10, R43 ;  /* 0x0000000a022b9224 */ /* 0x000fe200078e022b */
[----:B------:R-:W-:Y:S06]  /*56d0*/  BRA.U !UP0, `(.L_x_97) ;  /* 0x0000000108407547 */ /* 0x000fec000b800000 */
[----:B------:R-:W1:Y:S01]  /*56e0*/  LDCU.64 UR8, c[0x4][0x80] ;  /* 0x01001000ff0877ac */ /* 0x000e620008000a00 */
[----:B------:R-:W-:Y:S01]  /*56f0*/  MOV R3, 0x0 ;  /* 0x0000000000037802 */ /* 0x000fe20000000f00 */
[----:B------:R-:W-:Y:S02]  /*5700*/  HFMA2 R12, -RZ, RZ, 0, 5.9604644775390625e-08 ;  /* 0x00000001ff0c7431 */ /* 0x000fe400000001ff */
[----:B------:R-:W-:Y:S02]  /*5710*/  IMAD.MOV.U32 R8, RZ, RZ, 0x70 ;  /* 0x00000070ff087424 */ /* 0x000fe400078e00ff */
[----:B------:R-:W-:Y:S01]  /*5720*/  IMAD.MOV.U32 R13, RZ, RZ, RZ ;  /* 0x000000ffff0d7224 */ /* 0x000fe200078e00ff */
[----:B------:R-:W2:Y:S01]  /*5730*/  LDCU.64 UR6, c[0x4][0x88] ;  /* 0x01001100ff0677ac */ /* 0x000ea20008000a00 */
[----:B------:R-:W3:Y:S01]  /*5740*/  LDC.64 R2, c[0x4][R3] ;  /* 0x0100000003027b82 */ /* 0x000ee20000000a00 */
[----:B------:R-:W4:Y:S01]  /*5750*/  LDCU.64 UR4, c[0x4][0x8] ;  /* 0x01000100ff0477ac */ /* 0x000f220008000a00 */
[----:B-1----:R-:W-:Y:S01]  /*5760*/  MOV R5, UR9 ;  /* 0x0000000900057c02 */ /* 0x002fe20008000f00 */
[----:B------:R-:W-:Y:S01]  /*5770*/  IMAD.U32 R4, RZ, RZ, UR8 ;  /* 0x00000008ff047e24 */ /* 0x000fe2000f8e00ff */
[----:B--2---:R-:W-:Y:S01]  /*5780*/  MOV R7, UR7 ;  /* 0x0000000700077c02 */ /* 0x004fe20008000f00 */
[----:B------:R-:W-:Y:S01]  /*5790*/  IMAD.U32 R6, RZ, RZ, UR6 ;  /* 0x00000006ff067e24 */ /* 0x000fe2000f8e00ff */
[----:B----4-:R-:W-:Y:S01]  /*57a0*/  MOV R11, UR5 ;  /* 0x00000005000b7c02 */ /* 0x010fe20008000f00 */
[----:B------:R-:W-:Y:S02]  /*57b0*/  IMAD.U32 R10, RZ, RZ, UR4 ;  /* 0x00000004ff0a7e24 */ /* 0x000fe4000f8e00ff */
[----:B------:R-:W-:Y:S07]  /*57c0*/  LEPC R20, `(.L_x_97) ;  /* 0x000000001014794e */ /* 0x000fee0000000000 */
[----:B---3-5:R-:W-:Y:S05]  /*57d0*/  CALL.ABS.NOINC R2 ;  /* 0x0000000002007343 */ /* 0x028fea0003c00000 */
.L_x_97:
[----:B------:R-:W-:Y:S01]  /*57e0*/  LOP3.LUT P0, RZ, R111, 0x90, RZ, 0xc0, !PT ;  /* 0x000000906fff7812 */ /* 0x000fe2000780c0ff */
[----:B------:R-:W-:Y:S11]  /*57f0*/  BSSY.RECONVERGENT B6, `(.L_x_98) ;  /* 0x0000013000067945 */ /* 0x000ff60003800200 */
[----:B------:R-:W-:Y:S01]  /*5800*/  @!UPT UIADD3 URZ, UPT, UPT, URZ, URZ, URZ ;  /* 0x000000fffffff290 */ /* 0x000fe2000fffe0ff */
[----:B------:R-:W-:Y:S05]  /*5810*/  @!P0 BRA `(.L_x_99) ;  /* 0x0000000000408947 */ /* 0x000fea0003800000 */
        /* <DEDUP_REMOVED lines=16> */
.L_x_99:
[----:B------:R-:W-:Y:S05]  /*5920*/  BSYNC.RECONVERGENT B6 ;  /* 0x0000000000067941 */ /* 0x000fea0003800200 */
.L_x_98:
[----:B------:R-:W-:Y:S01]  /*5930*/  ISETP.NE.U32.AND P3, PT, R88, RZ, PT ;  /* 0x000000ff5800720c */ /* 0x000fe20003f65070 */
[----:B------:R-:W-:Y:S01]  /*5940*/  UISETP.NE.AND UP1, UPT, UR44, URZ, UPT ;  /* 0x000000ff2c00728c */ /* 0x000fe2000bf25270 */
[----:B------:R-:W-:Y:S02]  /*5950*/  ISETP.NE.U32.AND P4, PT, R84, RZ, PT ;  /* 0x000000ff5400720c */ /* 0x000fe40003f85070 */
[----:B------:R-:W-:Y:S02]  /*5960*/  ISETP.NE.AND.EX P3, PT, R89, RZ, PT, P3 ;  /* 0x000000ff5900720c */ /* 0x000fe40003f65330 */
[----:B------:R-:W-:Y:S02]  /*5970*/  PLOP3.LUT P1, PT, PT, PT, PT, 0x8, 0x80 ;  /* 0x000000000080781c */ /* 0x000fe40003f2e170 */
[----:B------:R-:W-:Y:S02]  /*5980*/  PLOP3.LUT P0, PT, PT, PT, UP1, 0x80, 0x8 ;  /* 0x000000000008781c */ /* 0x000fe40003f0f018 */
[----:B------:R-:W-:Y:S02]  /*5990*/  ISETP.NE.AND.EX P4, PT, R85, RZ, PT, P4 ;  /* 0x000000ff5500720c */ /* 0x000fe40003f85340 */
[----:B------:R-:W1:Y:S09]  /*59a0*/  @UP1 LDCU.64 UR4, c[0x0][0x888] ;  /* 0x00011100ff0417ac */ /* 0x000e720008000a00 */
[----:B------:R-:W-:Y:S01]  /*59b0*/  @P0 PLOP3.LUT P1, PT, P3, PT, PT, 0x80, 0x8 ;  /* 0x000000000008081c */ /* 0x000fe20001f2f070 */
[----:B-1----:R-:W-:Y:S04]  /*59c0*/  @UP1 UISETP.NE.U32.AND UP0, UPT, UR4, URZ, UPT ;  /* 0x000000ff0400128c */ /* 0x002fe8000bf05070 */
[----:B------:R-:W-:Y:S04]  /*59d0*/  @UP1 UISETP.NE.AND.EX UP0, UPT, UR5, URZ, UPT, UP0 ;  /* 0x000000ff0500128c */ /* 0x000fe8000bf05300 */
[----:B------:R-:W-:Y:S01]  /*59e0*/  @UP1 USEL UR4, URZ, 0xffffffff, UP0 ;  /* 0xffffffffff041887 */ /* 0x000fe20008000000 */
[----:B------:R-:W-:Y:S11]  /*59f0*/  @!P3 BRA `(.L_x_100) ;  /* 0x00000000002cb947 */ /* 0x000ff60003800000 */
[----:B------:R-:W-:Y:S01]  /*5a00*/  ISETP.NE.U32.AND P2, PT, R86, RZ, PT ;  /* 0x000000ff5600720c */ /* 0x000fe20003f45070 */
[----:B------:R-:W-:Y:S03]  /*5a10*/  IMAD.MOV.U32 R98, RZ, RZ, 0x1 ;  /* 0x00000001ff627424 */ /* 0x000fe600078e00ff */
[----:B------:R-:W-:Y:S11]  /*5a20*/  ISETP.NE.AND.EX P2, PT, R87, RZ, PT, P2 ;  /* 0x000000ff5700720c */ /* 0x000ff60003f45320 */
[----:B------:R-:W-:Y:S02]  /*5a30*/  @!UPT UIADD3 URZ, UPT, UPT, URZ, URZ, URZ ;  /* 0x000000fffffff290 */ /* 0x000fe4000fffe0ff */
[----:B------:R-:W1:Y:S01]  /*5a40*/  @P2 LDC.64 R2, c[0x0][0x888] ;  /* 0x00022200ff022b82 */ /* 0x000e620000000a00 */
[----:B------:R-:W-:Y:S04]  /*5a50*/  @P2 IMAD R0, R88, UR36, RZ ;  /* 0x0000002458002c24 */ /* 0x000fe8000f8e02ff */
[----:B-1----:R-:W-:Y:S04]  /*5a60*/  @P2 IMAD.WIDE R2, R0, 0x4, R2 ;  /* 0x0000000400022825 */ /* 0x002fe800078e0202 */
[----:B------:R-:W-:Y:S01]  /*5a70*/  HFMA2 R0, -RZ, RZ, 0, 5.9604644775390625e-08 ;  /* 0x00000001ff007431 */ /* 0x000fe200000001ff */
[----:B-----5:R1:W5:Y:S04]  /*5a80*/  @P2 LDG.E R48, desc[UR40][R2.64] ;  /* 0x0000002802302981 */ /* 0x020368000c1e1900 */
[----:B------:R-:W-:Y:S01]  /*5a90*/  @!P2 PRMT R98, R0, 0x7610, R98 ;  /* 0x000076100062a816 */ /* 0x000fe20000000062 */
[----:B-1----:R-:W2:Y:S06]  /*5aa0*/  @!P2 LDC R48, c[0x0][0x880] ;  /* 0x00022000ff30ab82 */ /* 0x002eac0000000800 */
.L_x_100:
[----:B------:R-:W-:Y:S05]  /*5ab0*/  @!P4 BRA `(.L_x_101) ;  /* 0x000000000020c947 */ /* 0x000fea0003800000 */
[----:B------:R-:W-:Y:S04]  /*5ac0*/  ISETP.NE.U32.AND P2, PT, R82, RZ, PT ;  /* 0x000000ff5200720c */ /* 0x000fe80003f45070 */
[----:B------:R-:W-:Y:S11]  /*5ad0*/  ISETP.NE.AND.EX P2, PT, R83, RZ, PT, P2 ;  /* 0x000000ff5300720c */ /* 0x000ff60003f45320 */
[----:B------:R-:W-:Y:S02]  /*5ae0*/  @!UPT UIADD3 URZ, UPT, UPT, URZ, URZ, URZ ;  /* 0x000000fffffff290 */ /* 0x000fe4000fffe0ff */
[----:B------:R-:W1:Y:S01]  /*5af0*/  @P2 LDC.64 R2, c[0x0][0x8a8] ;  /* 0x00022a00ff022b82 */ /* 0x000e620000000a00 */
[----:B------:R-:W-:Y:S04]  /*5b00*/  @P2 IMAD R0, R84, UR36, RZ ;  /* 0x0000002454002c24 */ /* 0x000fe8000f8e02ff */
[----:B-1----:R-:W-:Y:S05]  /*5b10*/  @P2 IMAD.WIDE R2, R0, 0x4, R2 ;  /* 0x0000000400022825 */ /* 0x002fea00078e0202 */
[----:B-----5:R1:W5:Y:S02]  /*5b20*/  @P2 LDG.E R46, desc[UR40][R2.64] ;  /* 0x00000028022e2981 */ /* 0x020364000c1e1900 */
[----:B-1----:R-:W3:Y:S02]  /*5b30*/  @!P2 LDC R46, c[0x0][0x8a0] ;  /* 0x00022800ff2eab82 */ /* 0x002ee40000000800 */
.L_x_101:
[----:B--2--5:R-:W-:Y:S01]  /*5b40*/  @P0 ISETP.NE.AND P4, PT, R48, RZ, PT ;  /* 0x000000ff3000020c */ /* 0x024fe20003f85270 */
[----:B------:R-:W-:Y:S01]  /*5b50*/  IMAD.U32 R0, RZ, RZ, UR4 ;  /* 0x00000004ff007e24 */ /* 0x000fe2000f8e00ff */
[----:B------:R-:W-:Y:S01]  /*5b60*/  @P0 LOP3.LUT P2, RZ, R98, 0xff, RZ, 0xc0, !PT ;  /* 0x000000ff62ff0812 */ /* 0x000fe2000784c0ff */
[----:B------:R-:W-:Y:S01]  /*5b70*/  BSSY B1, `(.L_x_102) ;  /* 0x0000034000017945 */ /* 0x000fe20003800000 */
[----:B------:R-:W-:Y:S01]  /*5b80*/  @P0 SEL R3, RZ, 0xffffffff, P4 ;  /* 0xffffffffff030807 */ /* 0x000fe20002000000 */
[C---:B------:R-:W-:Y:S01]  /*5b90*/  IMAD R32, R44.reuse, 0x20, R47 ;  /* 0x000000202c207824 */ /* 0x040fe200078e022f */
[----:B------:R-:W-:Y:S02]  /*5ba0*/  LEA R92, R44, UR43, 0x3 ;  /* 0x0000002b2c5c7c11 */ /* 0x000fe4000f8e18ff */
[----:B------:R-:W-:Y:S02]  /*5bb0*/  CS2R R58, SRZ ;  /* 0x00000000003a7805 */ /* 0x000fe4000001ff00 */
[----:B------:R-:W-:Y:S02]  /*5bc0*/  @P1 SEL R3, R0, R3, !P2 ;  /* 0x0000000300031207 */ /* 0x000fe40005000000 */
[----:B------:R-:W-:Y:S02]  /*5bd0*/  CS2R R56, SRZ ;  /* 0x0000000000387805 */ /* 0x000fe4000001ff00 */
[----:B------:R-:W-:Y:S02]  /*5be0*/  SHF.L.U32 R5, R110, 0x1f, RZ ;  /* 0x0000001f6e057819 */ /* 0x000fe400000006ff */
[----:B------:R-:W-:Y:S02]  /*5bf0*/  CS2R R54, SRZ ;  /* 0x0000000000367805 */ /* 0x000fe4000001ff00 */
[----:B------:R-:W-:Y:S02]  /*5c00*/  @P0 LOP3.LUT R3, R3, 0x1, RZ, 0xc0, !PT ;  /* 0x0000000103030812 */ /* 0x000fe400078ec0ff */
[----:B------:R-:W-:Y:S02]  /*5c10*/  CS2R R52, SRZ ;  /* 0x0000000000347805 */ /* 0x000fe4000001ff00 */
[----:B------:R-:W-:Y:S02]  /*5c20*/  PLOP3.LUT P5, PT, PT, PT, PT, 0x8, 0x80 ;  /* 0x000000000080781c */ /* 0x000fe40003fae170 */
[----:B------:R-:W-:Y:S11]  /*5c30*/  ISETP.NE.U32.OR P1, PT, R3, 0x1, !P0 ;  /* 0x000000010300780c */ /* 0x000ff60004725470 */
[----:B------:R-:W-:Y:S02]  /*5c40*/  @!UPT UIADD3 URZ, UPT, UPT, URZ, URZ, URZ ;  /* 0x000000fffffff290 */ /* 0x000fe4000fffe0ff */
[----:B------:R-:W-:Y:S04]  /*5c50*/  @P1 SHF.L.U32 R2, R108, 0x1f, RZ ;  /* 0x0000001f6c021819 */ /* 0x000fe800000006ff */
[----:B------:R-:W1:Y:S01]  /*5c60*/  @P1 SYNCS.PHASECHK.TRANS64.TRYWAIT P0, [UR43+0x150], R2 ;  /* 0x00015002ff0015a7 */ /* 0x000e62000800112b */
[----:B------:R2:W4:Y:S01]  /*5c70*/  SYNCS.PHASECHK.TRANS64.TRYWAIT P4, [R92+URZ+0x190], R5 ;  /* 0x000190055c0075a7 */ /* 0x00052200080811ff */
[----:B-1----:R-:W-:Y:S01]  /*5c80*/  @P1 PLOP3.LUT P5, PT, P0, PT, PT, 0x8, 0x80 ;  /* 0x000000000080181c */ /* 0x002fe200007ae170 */
[----:B------:R-:W-:Y:S01]  /*5c90*/  @!UPT UIADD3 URZ, UPT, UPT, URZ, URZ, URZ ;  /* 0x000000fffffff290 */ /* 0x000fe2000fffe0ff */
[----:B--2-4-:R-:W-:Y:S11]  /*5ca0*/  @!P1 BRA `(.L_x_103) ;  /* 0x0000000000809947 */ /* 0x014ff60003800000 */
[----:B------:R-:W-:Y:S01]  /*5cb0*/  ISETP.NE.U32.AND P0, PT, RZ, UR38, PT ;  /* 0x00000026ff007c0c */ /* 0x000fe2000bf05070 */
[----:B------:R-:W-:Y:S01]  /*5cc0*/  BSSY B0, `(.L_x_104) ;  /* 0x0000012000007945 */ /* 0x000fe20003800000 */
[----:B------:R-:W-:Y:S02]  /*5cd0*/  ISETP.NE.AND P2, PT, R48, RZ, PT ;  /* 0x000000ff3000720c */ /* 0x000fe40003f45270 */
[----:B------:R-:W-:Y:S02]  /*5ce0*/  CS2R R54, SRZ ;  /* 0x0000000000367805 */ /* 0x000fe4000001ff00 */
[----:B------:R-:W-:Y:S02]  /*5cf0*/  ISETP.NE.AND.EX P0, PT, RZ, UR39, PT, P0 ;  /* 0x00000027ff007c0c */ /* 0x000fe4000bf05300 */
[----:B------:R-:W-:Y:S02]  /*5d00*/  CS2R R52, SRZ ;  /* 0x0000000000347805 */ /* 0x000fe4000001ff00 */
[----:B------:R-:W-:Y:S02]  /*5d10*/  LOP3.LUT P1, RZ, R98, 0xff, RZ, 0xc0, !PT ;  /* 0x000000ff62ff7812 */ /* 0x000fe4000782c0ff */
[----:B------:R-:W-:Y:S02]  /*5d20*/  CS2R R58, SRZ ;  /* 0x00000000003a7805 */ /* 0x000fe4000001ff00 */
[----:B------:R-:W-:Y:S02]  /*5d30*/  SEL R0, RZ, 0xffffffff, P2 ;  /* 0xffffffffff007807 */ /* 0x000fe40001000000 */
[----:B------:R-:W-:Y:S02]  /*5d40*/  CS2R R56, SRZ ;  /* 0x0000000000387805 */ /* 0x000fe4000001ff00 */
[----:B------:R-:W-:Y:S04]  /*5d50*/  SEL R3, RZ, 0xffffffff, P0 ;  /* 0xffffffffff037807 */ /* 0x000fe80000000000 */
[----:B------:R-:W-:Y:S04]  /*5d60*/  @P3 SEL R0, R3, R0, !P1 ;  /* 0x0000000003003207 */ /* 0x000fe80004800000 */
[----:B------:R-:W-:Y:S04]  /*5d70*/  LOP3.LUT R0, R0, 0x1, RZ, 0xc0, !PT ;  /* 0x0000000100007812 */ /* 0x000fe800078ec0ff */
[----:B------:R-:W-:Y:S01]  /*5d80*/  ISETP.NE.U32.AND P0, PT, R0, 0x1, PT ;  /* 0x000000010000780c */ /* 0x000fe20003f05070 */
[----:B------:R-:W-:Y:S01]  /*5d90*/  @!UPT UIADD3 URZ, UPT, UPT, URZ, URZ, URZ ;  /* 0x000000fffffff290 */ /* 0x000fe2000fffe0ff */
[----:B------:R-:W-:Y:S11]  /*5da0*/  @!P5 BRA `(.L_x_105) ;  /* 0x00000000000cd947 */ /* 0x000ff60003800000 */
[----:B------:R-:W-:Y:S04]  /*5db0*/  SHF.L.U32 R3, R108, 0x1f, RZ ;  /* 0x0000001f6c037819 */ /* 0x000fe800000006ff */
[----:B------:R-:W1:Y:S02]  /*5dc0*/  SYNCS.PHASECHK.TRANS64.TRYWAIT P1, [UR43+0x150], R3 ;  /* 0x00015003ff0075a7 */ /* 0x000e64000802112b */
[----:B-1----:R-:W-:Y:S05]  /*5dd0*/  @!P1 BRA `(.L_x_106) ;  /* 0x0000001c00049947 */ /* 0x002fea0003800000 */
.L_x_105:
[----:B------:R-:W-:Y:S05]  /*5de0*/  BSYNC B0 ;  /* 0x0000000000007941 */ /* 0x000fea0003800000 */
.L_x_104:
[----:B------:R2:W4:Y:S01]  /*5df0*/  @P0 LDS.128 R52, [R105+UR43+0x300] ;  /* 0x0003002b69340984 */ /* 0x0005220008000c00 */
[----:B------:R-:W-:Y:S01]  /*5e00*/  UIADD3 UR4, UPT, UPT, UR43, 0x158, URZ ;  /* 0x000001582b047890 */ /* 0x000fe2000fffe0ff */
[----:B------:R-:W-:Y:S02]  /*5e10*/  LOP3.LUT R108, R108, 0x1, RZ, 0x3c, !PT ;  /* 0x000000016c6c7812 */ /* 0x000fe400078e3cff */
[----:B------:R2:W1:Y:S01]  /*5e20*/  @P0 LDS.128 R56, [R104+0x300] ;  /* 0x0003000068380984 */ /* 0x0004620000000c00 */
[----:B------:R-:W-:Y:S01]  /*5e30*/  UPRMT UR4, UR37, 0x654, UR4 ;  /* 0x0000065425047896 */ /* 0x000fe20008000004 */
[----:B------:R-:W-:Y:S01]  /*5e40*/  @!PT LDS RZ, [RZ] ;  /* 0x00000000fffff984 */ /* 0x000fe20000000800 */
[----:B------:R-:W-:Y:S01]  /*5e50*/  @!PT LDS RZ, [RZ] ;  /* 0x00000000fffff984 */ /* 0x000fe20000000800 */
[----:B------:R-:W-:Y:S01]  /*5e60*/  @!PT LDS RZ, [RZ] ;  /* 0x00000000fffff984 */ /* 0x000fe20000000800 */
[----:B------:R-:W-:Y:S01]  /*5e70*/  @!PT LDS RZ, [RZ] ;  /* 0x00000000fffff984 */ /* 0x000fe20000000800 */
[----:B------:R5:W-:Y:S06]  /*5e80*/  MEMBAR.ALL.CTA ;  /* 0x0000000000007992 */ /* 0x000bec0000008000 */
[----:B-----5:R-:W5:Y:S02]  /*5e90*/  FENCE.VIEW.ASYNC.S ;  /* 0x00000000000073c6 */ /* 0x020f640000000000 */
[----:B-----5:R-:W-:Y:S03]  /*5ea0*/  SYNCS.ARRIVE.TRANS64.RED.A1T0 RZ, [UR4], RZ ;  /* 0x000000ffffff79a7 */ /* 0x020fe60008100404 */
.L_x_103:
[----:B------:R-:W-:Y:S05]  /*5eb0*/  BSYNC B1 ;  /* 0x0000000000017941 */ /* 0x000fea0003800000 */
.L_x_102:
[----:B-1----:R-:W-:Y:S04]  /*5ec0*/  SHF.R.U32.HI R3, RZ, 0x15, R32 ;  /* 0x00000015ff037819 */ /* 0x002fe80000011620 */
[----:B------:R-:W-:Y:S01]  /*5ed0*/  LOP3.LUT P0, RZ, R3, 0x3, R106, 0x48, !PT ;  /* 0x0000000303ff7812 */ /* 0x000fe2000780486a */
[----:B------:R-:W-:Y:S01]  /*5ee0*/  @!UPT UIADD3 URZ, UPT, UPT, URZ, URZ, URZ ;  /* 0x000000fffffff290 */ /* 0x000fe2000fffe0ff */
[----:B------:R-:W-:Y:S11]  /*5ef0*/  @P4 BRA `(.L_x_107) ;  /* 0x0000000000084947 */ /* 0x000ff60003800000 */
[----:B------:R-:W1:Y:S02]  /*5f00*/  SYNCS.PHASECHK.TRANS64.TRYWAIT P1, [R92+URZ+0x190], R5 ;  /* 0x000190055c0075a7 */ /* 0x000e6400080211ff */
[----:B-1----:R-:W-:Y:S05]  /*5f10*/  @!P1 BRA `(.L_x_108) ;  /* 0x0000001800cc9947 */ /* 0x002fea0003800000 */
.L_x_107:
[----:B------:R-:W-:Y:S05]  /*5f20*/  @!P0 BRA `(.L_x_109) ;  /* 0x0000000000408947 */ /* 0x000fea0003800000 */
[----:B------:R-:W1:Y:S01]  /*5f30*/  LDCU.64 UR8, c[0x4][0x70] ;  /* 0x01000e00ff0877ac */ /* 0x000e620008000a00 */
[----:B------:R-:W-:Y:S01]  /*5f40*/  MOV R3, 0x0 ;  /* 0x0000000000037802 */ /* 0x000fe20000000f00 */
[----:B------:R-:W-:Y:S02]  /*5f50*/  HFMA2 R12, -RZ, RZ, 0, 5.9604644775390625e-08 ;  /* 0x00000001ff0c7431 */ /* 0x000fe400000001ff */
[----:B------:R-:W-:Y:S02]  /*5f60*/  IMAD.MOV.U32 R8, RZ, RZ, 0x192 ;  /* 0x00000192ff087424 */ /* 0x000fe400078e00ff */
[----:B------:R-:W-:Y:S01]  /*5f70*/  IMAD.MOV.U32 R13, RZ, RZ, RZ ;  /* 0x000000ffff0d7224 */ /* 0x000fe200078e00ff */
[----:B------:R-:W5:Y:S01]  /*5f80*/  LDCU.64 UR6, c[0x4][0x78] ;  /* 0x01000f00ff0677ac */ /* 0x000f620008000a00 */
[----:B------:R-:W2:Y:S01]  /*5f90*/  LDC.64 R2, c[0x4][R3] ;  /* 0x0100000003027b82 */ /* 0x000ea20000000a00 */
[----:B------:R-:W3:Y:S01]  /*5fa0*/  LDCU.64 UR4, c[0x4][0x10] ;  /* 0x01000200ff0477ac */ /* 0x000ee20008000a00 */
[----:B-1----:R-:W-:Y:S01]  /*5fb0*/  MOV R5, UR9 ;  /* 0x0000000900057c02 */ /* 0x002fe20008000f00 */
[----:B------:R-:W-:Y:S01]  /*5fc0*/  IMAD.U32 R4, RZ, RZ, UR8 ;  /* 0x00000008ff047e24 */ /* 0x000fe2000f8e00ff */
[----:B-----5:R-:W-:Y:S01]  /*5fd0*/  MOV R7, UR7 ;  /* 0x0000000700077c02 */ /* 0x020fe20008000f00 */
[----:B------:R-:W-:Y:S01]  /*5fe0*/  IMAD.U32 R6, RZ, RZ, UR6 ;  /* 0x00000006ff067e24 */ /* 0x000fe2000f8e00ff */
[----:B---3--:R-:W-:Y:S01]  /*5ff0*/  MOV R11, UR5 ;  /* 0x00000005000b7c02 */ /* 0x008fe20008000f00 */
[----:B------:R-:W-:Y:S02]  /*6000*/  IMAD.U32 R10, RZ, RZ, UR4 ;  /* 0x00000004ff0a7e24 */ /* 0x000fe4000f8e00ff */
[----:B------:R-:W-:Y:S07]  /*6010*/  LEPC R20, `(.L_x_109) ;  /* 0x000000001014794e */ /* 0x000fee0000000000 */
[----:B--2-4-:R-:W-:Y:S05]  /*6020*/  CALL.ABS.NOINC R2 ;  /* 0x0000000002007343 */ /* 0x014fea0003c00000 */
.L_x_109:
[----:B------:R-:W-:Y:S01]  /*6030*/  LOP3.LUT P0, RZ, R103, 0x60, RZ, 0xc0, !PT ;  /* 0x0000006067ff7812 */ /* 0x000fe2000780c0ff */
[----:B------:R-:W-:Y:S05]  /*6040*/  WARPSYNC.ALL ;  /* 0x0000000000007948 */ /* 0x000fea0003800000 */
[----:B----4-:R-:W-:Y:S01]  /*6050*/  IMAD.SHL.U32 R78, R53, 0x100, RZ ;  /* 0x00000100354e7824 */ /* 0x010fe200078e00ff */
[----:B------:R-:W-:Y:S01]  /*6060*/  R2UR UR4, R32 ;  /* 0x00000000200472ca */ /* 0x000fe200000e0000 */
[----:B------:R-:W-:Y:S01]  /*6070*/  IMAD.SHL.U32 R72, R55, 0x100, RZ ;  /* 0x0000010037487824 */ /* 0x000fe200078e00ff */
[C---:B------:R-:W-:Y:S01]  /*6080*/  SHF.L.U32 R50, R52.reuse, 0x10, RZ ;  /* 0x0000001034327819 */ /* 0x040fe200000006ff */
[----:B------:R-:W-:Y:S01]  /*6090*/  IMAD.SHL.U32 R66, R57, 0x100, RZ ;  /* 0x0000010039427824 */ /* 0x000fe200078e00ff */
[C---:B------:R-:W-:Y:S01]  /*60a0*/  PRMT R49, R52.reuse, 0x8880, RZ ;  /* 0x0000888034317816 */ /* 0x040fe200000000ff */
[----:B------:R-:W-:Y:S01]  /*60b0*/  IMAD.SHL.U32 R60, R59, 0x100, RZ ;  /* 0x000001003b3c7824 */ /* 0x000fe200078e00ff */
[----:B------:R-:W-:Y:S01]  /*60c0*/  SHF.L.U32 R51, R52, 0x8, RZ ;  /* 0x0000000834337819 */ /* 0x000fe200000006ff */
[----:B------:R-:W-:Y:S01]  /*60d0*/  BSSY.RECONVERGENT B0, `(.L_x_110) ;  /* 0x000009f000007945 */ /* 0x000fe20003800200 */
[----:B------:R-:W-:Y:S02]  /*60e0*/  SHF.R.S32.HI R50, RZ, 0x18, R50 ;  /* 0x00000018ff327819 */ /* 0x000fe40000011432 */
[C---:B------:R-:W-:Y:S02]  /*60f0*/  PRMT R80, R53.reuse, 0x8880, RZ ;  /* 0x0000888035507816 */ /* 0x040fe400000000ff */
[----:B------:R-:W-:Y:S01]  /*6100*/  SHF.R.S32.HI R51, RZ, 0x18, R51 ;  /* 0x00000018ff337819 */ /* 0x000fe20000011433 */
[----:B------:R-:W3:Y:S01]  /*6110*/  LDTM.x32 R4, tmem[UR4] ;  /* 0x00000004000479ee */ /* 0x000ee200082c0000 */
[----:B------:R-:W-:Y:S01]  /*6120*/  NOP ;  /* 0x0000000000007918 */ /* 0x000fe20000000000 */
[----:B------:R-:W-:Y:S02]  /*6130*/  R2UR UR5, R92 ;  /* 0x000000005c0572ca */ /* 0x000fe400000e0000 */
[----:B------:R-:W-:Y:S02]  /*6140*/  SHF.R.S32.HI R52, RZ, 0x18, R52 ;  /* 0x00000018ff347819 */ /* 0x000fe40000011434 */
[----:B------:R-:W-:Y:S02]  /*6150*/  SHF.L.U32 R79, R53, 0x10, RZ ;  /* 0x00000010354f7819 */ /* 0x000fe400000006ff */
[C---:B------:R-:W-:Y:S02]  /*6160*/  PRMT R77, R54.reuse, 0x8880, RZ ;  /* 0x00008880364d7816 */ /* 0x040fe400000000ff */
[----:B------:R-:W-:Y:S02]  /*6170*/  SHF.R.S32.HI R53, RZ, 0x18, R53 ;  /* 0x00000018ff357819 */ /* 0x000fe40000011435 */
[----:B------:R-:W-:Y:S02]  /*6180*/  SHF.L.U32 R76, R54, 0x10, RZ ;  /* 0x00000010364c7819 */ /* 0x000fe400000006ff */
[C---:B------:R-:W-:Y:S01]  /*6190*/  PRMT R74, R55.reuse, 0x8880, RZ ;  /* 0x00008880374a7816 */ /* 0x040fe200000000ff */
[----:B------:R-:W-:Y:S01]  /*61a0*/  UIADD3 UR5, UPT, UPT, UR5, 0x1b0, URZ ;  /* 0x000001b005057890 */ /* 0x000fe2000fffe0ff */
[----:B------:R-:W-:Y:S02]  /*61b0*/  SHF.L.U32 R73, R55, 0x10, RZ ;  /* 0x0000001037497819 */ /* 0x000fe400000006ff */
[C---:B------:R-:W-:Y:S01]  /*61c0*/  PRMT R71, R56.reuse, 0x8880, RZ ;  /* 0x0000888038477816 */ /* 0x040fe200000000ff */
[----:B------:R-:W-:Y:S01]  /*61d0*/  UPRMT UR5, UR37, 0x654, UR5 ;  /* 0x0000065425057896 */ /* 0x000fe20008000005 */
[----:B------:R-:W-:Y:S02]  /*61e0*/  SHF.R.S32.HI R55, RZ, 0x18, R55 ;  /* 0x00000018ff377819 */ /* 0x000fe40000011437 */
[----:B------:R-:W-:Y:S01]  /*61f0*/  SHF.L.U32 R70, R56, 0x10, RZ ;  /* 0x0000001038467819 */ /* 0x000fe200000006ff */
[C---:B---3--:R-:W-:Y:S01]  /*6200*/  IMAD R4, R46.reuse, R4, RZ ;  /* 0x000000042e047224 */ /* 0x048fe200078e02ff */
[C---:B------:R-:W-:Y:S01]  /*6210*/  PRMT R68, R57.reuse, 0x8880, RZ ;  /* 0x0000888039447816 */ /* 0x040fe200000000ff */
[C---:B------:R-:W-:Y:S01]  /*6220*/  IMAD R5, R46.reuse, R5, RZ ;  /* 0x000000052e057224 */ /* 0x040fe200078e02ff */
[----:B------:R-:W-:Y:S01]  /*6230*/  SHF.L.U32 R67, R57, 0x10, RZ ;  /* 0x0000001039437819 */ /* 0x000fe200000006ff */
[C---:B------:R-:W-:Y:S01]  /*6240*/  IMAD R6, R46.reuse, R6, RZ ;  /* 0x000000062e067224 */ /* 0x040fe200078e02ff */
[----:B------:R-:W-:Y:S01]  /*6250*/  SYNCS.ARRIVE.TRANS64.RED.A1T0 RZ, [UR5], RZ ;  /* 0x000000ffffff79a7 */ /* 0x000fe20008100405 */
[----:B------:R-:W-:Y:S01]  /*6260*/  IMAD R4, R49, R48, R4 ;  /* 0x0000003031047224 */ /* 0x000fe200078e0204 */
[----:B------:R-:W-:Y:S01]  /*6270*/  MOV R49, R80 ;  /* 0x0000005000317202 */ /* 0x000fe20000000f00 */
[----:B------:R-:W-:Y:S01]  /*6280*/  IMAD R7, R46, R7, RZ ;  /* 0x000000072e077224 */ /* 0x000fe200078e02ff */
[----:B------:R-:W-:Y:S01]  /*6290*/  PRMT R65, R58, 0x8880, RZ ;  /* 0x000088803a417816 */ /* 0x000fe200000000ff */
[-C--:B------:R-:W-:Y:S01]  /*62a0*/  IMAD R5, R50, R48.reuse, R5 ;  /* 0x0000003032057224 */ /* 0x080fe200078e0205 */
[----:B------:R-:W-:Y:S01]  /*62b0*/  SHF.R.S32.HI R50, RZ, 0x18, R79 ;  /* 0x00000018ff327819 */ /* 0x000fe2000001144f */
[----:B------:R-:W-:Y:S01]  /*62c0*/  IMAD R6, R51, R48, R6 ;  /* 0x0000003033067224 */ /* 0x000fe200078e0206 */
[----:B------:R-:W-:Y:S01]  /*62d0*/  SHF.R.S32.HI R51, RZ, 0x18, R78 ;  /* 0x00000018ff337819 */ /* 0x000fe2000001144e */
[----:B------:R-:W-:Y:S01]  /*62e0*/  IMAD R8, R46, R8, RZ ;  /* 0x000000082e087224 */ /* 0x000fe200078e02ff */
[----:B------:R-:W-:Y:S01]  /*62f0*/  SHF.R.S32.HI R57, RZ, 0x18, R57 ;  /* 0x00000018ff397819 */ /* 0x000fe20000011439 */
[----:B------:R-:W-:Y:S01]  /*6300*/  IMAD R7, R52, R48, R7 ;  /* 0x0000003034077224 */ /* 0x000fe200078e0207 */
[----:B------:R-:W-:Y:S01]  /*6310*/  SHF.L.U32 R64, R58, 0x10, RZ ;  /* 0x000000103a407819 */ /* 0x000fe200000006ff */
[C---:B------:R-:W-:Y:S01]  /*6320*/  IMAD R9, R46.reuse, R9, RZ ;  /* 0x000000092e097224 */ /* 0x040fe200078e02ff */
[----:B------:R-:W-:Y:S01]  /*6330*/  PRMT R62, R59, 0x8880, RZ ;  /* 0x000088803b3e7816 */ /* 0x000fe200000000ff */
[C---:B------:R-:W-:Y:S01]  /*6340*/  IMAD R10, R46.reuse, R10, RZ ;  /* 0x0000000a2e0a7224 */ /* 0x040fe200078e02ff */
[----:B------:R-:W-:Y:S01]  /*6350*/  I2IP.S8.S32.SAT R92, R7, R6, RZ ;  /* 0x00000006075c7239 */ /* 0x000fe200000014ff */
[----:B------:R-:W-:Y:S01]  /*6360*/  IMAD R8, R49, R48, R8 ;  /* 0x0000003031087224 */ /* 0x000fe200078e0208 */
[----:B------:R-:W-:Y:S01]  /*6370*/  MOV R49, R77 ;  /* 0x0000004d00317202 */ /* 0x000fe20000000f00 */
[----:B------:R-:W-:Y:S01]  /*6380*/  IMAD R11, R46, R11, RZ ;  /* 0x0000000b2e0b7224 */ /* 0x000fe200078e02ff */
[----:B------:R-:W-:Y:S01]  /*6390*/  I2IP.S8.S32.SAT R92, R5, R4, R92 ;  /* 0x00000004055c7239 */ /* 0x000fe2000000145c */
[-C--:B------:R-:W-:Y:S01]  /*63a0*/  IMAD R9, R50, R48.reuse, R9 ;  /* 0x0000003032097224 */ /* 0x080fe200078e0209 */
[----:B------:R-:W-:Y:S01]  /*63b0*/  SHF.R.S32.HI R50, RZ, 0x18, R76 ;  /* 0x00000018ff327819 */ /* 0x000fe2000001144c */
[----:B------:R-:W-:Y:S01]  /*63c0*/  IMAD R10, R51, R48, R10 ;  /* 0x00000030330a7224 */ /* 0x000fe200078e020a */
[----:B------:R-:W-:Y:S01]  /*63d0*/  MOV R51, R74 ;  /* 0x0000004a00337202 */ /* 0x000fe20000000f00 */
[----:B------:R-:W-:Y:S01]  /*63e0*/  IMAD R12, R46, R12, RZ ;  /* 0x0000000c2e0c7224 */ /* 0x000fe200078e02ff */
[----:B------:R-:W-:Y:S01]  /*63f0*/  SHF.L.U32 R75, R54, 0x8, RZ ;  /* 0x00000008364b7819 */ /* 0x000fe200000006ff */
[-C--:B------:R-:W-:Y:S01]  /*6400*/  IMAD R11, R53, R48.reuse, R11 ;  /* 0x00000030350b7224 */ /* 0x080fe200078e020b */
[----:B------:R-:W-:Y:S01]  /*6410*/  SHF.R.S32.HI R54, RZ, 0x18, R54 ;  /* 0x00000018ff367819 */ /* 0x000fe20000011436 */
[C---:B------:R-:W-:Y:S01]  /*6420*/  IMAD R13, R46.reuse, R13, RZ ;  /* 0x0000000d2e0d7224 */ /* 0x040fe200078e02ff */
[----:B------:R-:W-:Y:S01]  /*6430*/  SHF.R.S32.HI R53, RZ, 0x18, R72 ;  /* 0x00000018ff357819 */ /* 0x000fe20000011448 */
[----:B------:R-:W-:Y:S01]  /*6440*/  IMAD R12, R49, R48, R12 ;  /* 0x00000030310c7224 */ /* 0x000fe200078e020c */
[----:B------:R-:W-:Y:S01]  /*6450*/  SHF.R.S32.HI R49, RZ, 0x18, R75 ;  /* 0x00000018ff317819 */ /* 0x000fe2000001144b */
[C---:B------:R-:W-:Y:S01]  /*6460*/  IMAD R14, R46.reuse, R14, RZ ;  /* 0x0000000e2e0e7224 */ /* 0x040fe200078e02ff */
[----:B------:R-:W-:Y:S01]  /*6470*/  I2IP.S8.S32.SAT R93, R11, R10, RZ ;  /* 0x0000000a0b5d7239 */ /* 0x000fe200000014ff */
[----:B------:R-:W-:Y:S01]  /*6480*/  IMAD R15, R46, R15, RZ ;  /* 0x0000000f2e0f7224 */ /* 0x000fe200078e02ff */
[----:B------:R-:W-:Y:S01]  /*6490*/  SHF.L.U32 R61, R59, 0x10, RZ ;  /* 0x000000103b3d7819 */ /* 0x000fe200000006ff */
[----:B------:R-:W-:Y:S01]  /*64a0*/  IMAD R13, R50, R48, R13 ;  /* 0x00000030320d7224 */ /* 0x000fe200078e020d */
[----:B------:R-:W-:Y:S01]  /*64b0*/  I2IP.S8.S32.SAT R93, R9, R8, R93 ;  /* 0x00000008095d7239 */ /* 0x000fe2000000145d */
[C---:B------:R-:W-:Y:S01]  /*64c0*/  IMAD R16, R46.reuse, R16, RZ ;  /* 0x000000102e107224 */ /* 0x040fe200078e02ff */
[----:B------:R-:W-:Y:S01]  /*64d0*/  SHF.R.S32.HI R50, RZ, 0x18, R73 ;  /* 0x00000018ff327819 */ /* 0x000fe20000011449 */
[-C--:B------:R-:W-:Y:S01]  /*64e0*/  IMAD R14, R49, R48.reuse, R14 ;  /* 0x00000030310e7224 */ /* 0x080fe200078e020e */
[----:B------:R-:W-:Y:S01]  /*64f0*/  SHF.R.S32.HI R59, RZ, 0x18, R59 ;  /* 0x00000018ff3b7819 */ /* 0x000fe2000001143b */
[----:B------:R-:W-:Y:S01]  /*6500*/  IMAD R17, R46, R17, RZ ;  /* 0x000000112e117224 */ /* 0x000fe200078e02ff */
[----:B------:R-:W-:Y:S01]  /*6510*/  SHF.L.U32 R69, R56, 0x8, RZ ;  /* 0x0000000838457819 */ /* 0x000fe200000006ff */
[----:B------:R-:W-:Y:S01]  /*6520*/  IMAD R15, R54, R48, R15 ;  /* 0x00000030360f7224 */ /* 0x000fe200078e020f */
[----:B------:R-:W-:Y:S01]  /*6530*/  SHF.R.S32.HI R56, RZ, 0x18, R56 ;  /* 0x00000018ff387819 */ /* 0x000fe20000011438 */
[----:B------:R-:W-:Y:S01]  /*6540*/  IMAD R18, R46, R18, RZ ;  /* 0x000000122e127224 */ /* 0x000fe200078e02ff */
[----:B------:R-:W-:Y:S01]  /*6550*/  SHF.L.U32 R63, R58, 0x8, RZ ;  /* 0x000000083a3f7819 */ /* 0x000fe200000006ff */
[----:B------:R-:W-:Y:S01]  /*6560*/  IMAD R16, R51, R48, R16 ;  /* 0x0000003033107224 */ /* 0x000fe200078e0210 */
[----:B------:R-:W-:Y:S01]  /*6570*/  I2IP.S8.S32.SAT R94, R15, R14, RZ ;  /* 0x0000000e0f5e7239 */ /* 0x000fe200000014ff */
[----:B------:R-:W-:Y:S01]  /*6580*/  IMAD R19, R46, R19, RZ ;  /* 0x000000132e137224 */ /* 0x000fe200078e02ff */
[----:B------:R-:W-:Y:S01]  /*6590*/  SHF.R.S32.HI R51, RZ, 0x18, R70 ;  /* 0x00000018ff337819 */ /* 0x000fe20000011446 */
[----:B------:R-:W-:Y:S01]  /*65a0*/  IMAD R17, R50, R48, R17 ;  /* 0x0000003032117224 */ /* 0x000fe200078e0211 */
[----:B------:R-:W-:Y:S01]  /*65b0*/  I2IP.S8.S32.SAT R94, R13, R12, R94 ;  /* 0x0000000c0d5e7239 */ /* 0x000fe2000000145e */
[C---:B------:R-:W-:Y:S01]  /*65c0*/  IMAD R0, R46.reuse, R20, RZ ;  /* 0x000000142e007224 */ /* 0x040fe200078e02ff */
[----:B------:R-:W-:Y:S01]  /*65d0*/  SHF.R.S32.HI R50, RZ, 0x18, R69 ;  /* 0x00000018ff327819 */ /* 0x000fe20000011445 */
[-C--:B------:R-:W-:Y:S01]  /*65e0*/  IMAD R18, R53, R48.reuse, R18 ;  /* 0x0000003035127224 */ /* 0x080fe200078e0212 */
[----:B------:R-:W-:Y:S01]  /*65f0*/  SHF.R.S32.HI R58, RZ, 0x18, R58 ;  /* 0x00000018ff3a7819 */ /* 0x000fe2000001143a */
[----:B------:R-:W-:Y:S01]  /*6600*/  IMAD.MOV.U32 R49, RZ, RZ, R71 ;  /* 0x000000ffff317224 */ /* 0x000fe200078e0047 */
[----:B------:R-:W-:Y:S01]  /*6610*/  SHF.R.S32.HI R53, RZ, 0x18, R60 ;  /* 0x00000018ff357819 */ /* 0x000fe2000001143c */
[C---:B------:R-:W-:Y:S02]  /*6620*/  IMAD R2, R46.reuse, R21, RZ ;  /* 0x000000152e027224 */ /* 0x040fe400078e02ff */
[----:B------:R-:W-:Y:S02]  /*6630*/  IMAD R19, R55, R48, R19 ;  /* 0x0000003037137224 */ /* 0x000fe400078e0213 */
[C---:B------:R-:W-:Y:S02]  /*6640*/  IMAD R3, R46.reuse, R22, RZ ;  /* 0x000000162e037224 */ /* 0x040fe400078e02ff */
[----:B------:R-:W-:Y:S01]  /*6650*/  IMAD R0, R49, R48, R0 ;  /* 0x0000003031007224 */ /* 0x000fe200078e0200 */
[----:B------:R-:W-:Y:S01]  /*6660*/  I2IP.S8.S32.SAT R95, R19, R18, RZ ;  /* 0x00000012135f7239 */ /* 0x000fe200000014ff */
[C---:B------:R-:W-:Y:S01]  /*6670*/  IMAD R23, R46.reuse, R23, RZ ;  /* 0x000000172e177224 */ /* 0x040fe200078e02ff */
[----:B------:R-:W-:Y:S01]  /*6680*/  MOV R49, R68 ;  /* 0x0000004400317202 */ /* 0x000fe20000000f00 */
[----:B------:R-:W-:Y:S01]  /*6690*/  IMAD R2, R51, R48, R2 ;  /* 0x0000003033027224 */ /* 0x000fe200078e0202 */
[----:B------:R-:W-:Y:S01]  /*66a0*/  I2IP.S8.S32.SAT R95, R17, R16, R95 ;  /* 0x00000010115f7239 */ /* 0x000fe2000000145f */
[----:B------:R-:W-:Y:S01]  /*66b0*/  IMAD R20, R46, R24, RZ ;  /* 0x000000182e147224 */ /* 0x000fe200078e02ff */
[----:B------:R-:W-:Y:S01]  /*66c0*/  SHF.R.S32.HI R51, RZ, 0x18, R66 ;  /* 0x00000018ff337819 */ /* 0x000fe20000011442 */
[-C--:B------:R-:W-:Y:S01]  /*66d0*/  IMAD R3, R50, R48.reuse, R3 ;  /* 0x0000003032037224 */ /* 0x080fe200078e0203 */
[----:B------:R-:W-:Y:S01]  /*66e0*/  SHF.R.S32.HI R50, RZ, 0x18, R67 ;  /* 0x00000018ff327819 */ /* 0x000fe20000011443 */
[----:B------:R-:W-:Y:S01]  /*66f0*/  IMAD R21, R46, R25, RZ ;  /* 0x000000192e157224 */ /* 0x000fe200078e02ff */
[----:B------:R1:W-:Y:S01]  /*6700*/  STS.128 [R105+UR43+0x1300], R92 ;  /* 0x0013005c69007988 */ /* 0x0003e20008000c2b */
[----:B------:R-:W-:Y:S02]  /*6710*/  IMAD R23, R56, R48, R23 ;  /* 0x0000003038177224 */ /* 0x000fe400078e0217 */
[C---:B------:R-:W-:Y:S02]  /*6720*/  IMAD R22, R46.reuse, R26, RZ ;  /* 0x0000001a2e167224 */ /* 0x040fe400078e02ff */
[-C--:B------:R-:W-:Y:S01]  /*6730*/  IMAD R20, R49, R48.reuse, R20 ;  /* 0x0000003031147224 */ /* 0x080fe200078e0214 */
[----:B------:R-:W-:Y:S01]  /*6740*/  I2IP.S8.S32.SAT R115, R23, R3, RZ ;  /* 0x0000000317737239 */ /* 0x000fe200000014ff */
[----:B------:R-:W-:Y:S01]  /*6750*/  IMAD R27, R46, R27, RZ ;  /* 0x0000001b2e1b7224 */ /* 0x000fe200078e02ff */
[----:B------:R-:W-:Y:S01]  /*6760*/  MOV R49, R65 ;  /* 0x0000004100317202 */ /* 0x000fe20000000f00 */
[----:B------:R-:W-:Y:S01]  /*6770*/  IMAD R21, R50, R48, R21 ;  /* 0x0000003032157224 */ /* 0x000fe200078e0215 */
[----:B------:R-:W-:Y:S01]  /*6780*/  I2IP.S8.S32.SAT R116, R2, R0, R115 ;  /* 0x0000000002747239 */ /* 0x000fe20000001473 */
[C---:B------:R-:W-:Y:S01]  /*6790*/  IMAD R24, R46.reuse, R28, RZ ;  /* 0x0000001c2e187224 */ /* 0x040fe200078e02ff */
[----:B------:R-:W-:Y:S01]  /*67a0*/  SHF.R.S32.HI R50, RZ, 0x18, R64 ;  /* 0x00000018ff327819 */ /* 0x000fe20000011440 */
[----:B------:R-:W-:Y:S01]  /*67b0*/  IMAD R22, R51, R48, R22 ;  /* 0x0000003033167224 */ /* 0x000fe200078e0216 */
[----:B------:R-:W-:Y:S01]  /*67c0*/  MOV R51, R62 ;  /* 0x0000003e00337202 */ /* 0x000fe20000000f00 */
[-C--:B------:R-:W-:Y:S02]  /*67d0*/  IMAD R27, R57, R48.reuse, R27 ;  /* 0x00000030391b7224 */ /* 0x080fe400078e021b */
[C---:B------:R-:W-:Y:S02]  /*67e0*/  IMAD R25, R46.reuse, R29, RZ ;  /* 0x0000001d2e197224 */ /* 0x040fe400078e02ff */
[----:B------:R-:W-:Y:S01]  /*67f0*/  IMAD R24, R49, R48, R24 ;  /* 0x0000003031187224 */ /* 0x000fe200078e0218 */
[----:B------:R-:W-:Y:S01]  /*6800*/  SHF.R.S32.HI R49, RZ, 0x18, R63 ;  /* 0x00000018ff317819 */ /* 0x000fe2000001143f */
[C---:B------:R-:W-:Y:S01]  /*6810*/  IMAD R26, R46.reuse, R30, RZ ;  /* 0x0000001e2e1a7224 */ /* 0x040fe200078e02ff */
[----:B------:R-:W-:Y:S01]  /*6820*/  I2IP.S8.S32.SAT R117, R27, R22, RZ ;  /* 0x000000161b757239 */ /* 0x000fe200000014ff */
[----:B------:R-:W-:Y:S02]  /*6830*/  IMAD R31, R46, R31, RZ ;  /* 0x0000001f2e1f7224 */ /* 0x000fe400078e02ff */
[----:B------:R-:W-:Y:S01]  /*6840*/  IMAD R25, R50, R48, R25 ;  /* 0x0000003032197224 */ /* 0x000fe200078e0219 */
[----:B------:R-:W-:Y:S01]  /*6850*/  SHF.R.S32.HI R50, RZ, 0x18, R61 ;  /* 0x00000018ff327819 */ /* 0x000fe2000001143d */
[C---:B------:R-:W-:Y:S01]  /*6860*/  IMAD R28, R46.reuse, R32, RZ ;  /* 0x000000202e1c7224 */ /* 0x040fe200078e02ff */
[----:B------:R-:W-:Y:S01]  /*6870*/  I2IP.S8.S32.SAT R117, R21, R20, R117 ;  /* 0x0000001415757239 */ /* 0x000fe20000001475 */
[-C--:B------:R-:W-:Y:S02]  /*6880*/  IMAD R26, R49, R48.reuse, R26 ;  /* 0x00000030311a7224 */ /* 0x080fe400078e021a */
[----:B------:R-:W-:Y:S02]  /*6890*/  IMAD R29, R46, R33, RZ ;  /* 0x000000212e1d7224 */ /* 0x000fe400078e02ff */
[-C--:B------:R-:W-:Y:S02]  /*68a0*/  IMAD R31, R58, R48.reuse, R31 ;  /* 0x000000303a1f7224 */ /* 0x080fe400078e021f */
[----:B------:R-:W-:Y:S02]  /*68b0*/  IMAD R28, R51, R48, R28 ;  /* 0x00000030331c7224 */ /* 0x000fe400078e021c */
[----:B------:R-:W-:Y:S01]  /*68c0*/  IMAD R30, R46, R34, RZ ;  /* 0x000000222e1e7224 */ /* 0x000fe200078e02ff */
[----:B------:R-:W-:Y:S01]  /*68d0*/  I2IP.S8.S32.SAT R114, R31, R26, RZ ;  /* 0x0000001a1f727239 */ /* 0x000fe200000014ff */
[----:B------:R-:W-:Y:S02]  /*68e0*/  IMAD R29, R50, R48, R29 ;  /* 0x00000030321d7224 */ /* 0x000fe400078e021d */
[----:B------:R-:W-:Y:S01]  /*68f0*/  IMAD R35, R46, R35, RZ ;  /* 0x000000232e237224 */ /* 0x000fe200078e02ff */
[----:B------:R-:W-:Y:S01]  /*6900*/  I2IP.S8.S32.SAT R118, R25, R24, R114 ;  /* 0x0000001819767239 */ /* 0x000fe20000001472 */
[-C--:B------:R-:W-:Y:S01]  /*6910*/  IMAD R30, R53, R48.reuse, R30 ;  /* 0x00000030351e7224 */ /* 0x080fe200078e021e */
[----:B------:R-:W-:Y:S01]  /*6920*/  IADD3 R114, PT, PT, R44, 0x1, RZ ;  /* 0x000000012c727810 */ /* 0x000fe20007ffe0ff */
[----:B------:R-:W-:Y:S05]  /*6930*/  IMAD R35, R59, R48, R35 ;  /* 0x000000303b237224 */ /* 0x000fea00078e0223 */
[----:B------:R-:W-:Y:S04]  /*6940*/  I2IP.S8.S32.SAT R120, R35, R30, RZ ;  /* 0x0000001e23787239 */ /* 0x000fe800000014ff */
[----:B------:R-:W-:Y:S05]  /*6950*/  I2IP.S8.S32.SAT R119, R29, R28, R120 ;  /* 0x0000001c1d777239 */ /* 0x000fea0000001478 */
[----:B------:R1:W-:Y:S01]  /*6960*/  STS.128 [R104+0x1300], R116 ;  /* 0x0013007468007388 */ /* 0x0003e20000000c00 */
[----:B------:R-:W-:Y:S01]  /*6970*/  @!PT LDS RZ, [RZ] ;  /* 0x00000000fffff984 */ /* 0x000fe20000000800 */
[----:B------:R-:W-:Y:S01]  /*6980*/  @!PT LDS RZ, [RZ] ;  /* 0x00000000fffff984 */ /* 0x000fe20000000800 */
[----:B------:R-:W-:Y:S01]  /*6990*/  @!PT LDS RZ, [RZ] ;  /* 0x00000000fffff984 */ /* 0x000fe20000000800 */
[----:B------:R-:W-:Y:S01]  /*69a0*/  @!PT LDS RZ, [RZ] ;  /* 0x00000000fffff984 */ /* 0x000fe20000000800 */
[----:B------:R3:W-:Y:S07]  /*69b0*/  MEMBAR.ALL.CTA ;  /* 0x0000000000007992 */ /* 0x0007ee0000008000 */
[----:B---3--:R-:W3:Y:S02]  /*69c0*/  FENCE.VIEW.ASYNC.S ;  /* 0x00000000000073c6 */ /* 0x008ee40000000000 */
[----:B---3--:R-:W-:Y:S06]  /*69d0*/  BAR.SYNC.DEFER_BLOCKING 0x1, 0x80 ;  /* 0x0042000000007b1d */ /* 0x008fec0000010000 */
[----:B------:R-:W-:Y:S05]  /*69e0*/  @P0 BRA `(.L_x_111) ;  /* 0x0000000000340947 */ /* 0x000fea0003800000 */
[----:B------:R-:W-:Y:S01]  /*69f0*/  UIADD3 UR12, UPT, UPT, UR43, 0x1300, URZ ;  /* 0x000013002b0c7890 */ /* 0x000fe2000fffe0ff */
[----:B------:R-:W-:Y:S01]  /*6a00*/  R2UR UR9, R97 ;  /* 0x00000000610972ca */ /* 0x000fe200000e0000 */
[----:B------:R-:W-:Y:S01]  /*6a10*/  UIADD3 UR10, UP0, UPT, UR46, 0x680, URZ ;  /* 0x000006802e0a7890 */ /* 0x000fe2000ff1e0ff */
[----:B------:R-:W-:Y:S01]  /*6a20*/  R2UR UR8, R99 ;  /* 0x00000000630872ca */ /* 0x000fe200000e0000 */
[----:B------:R-:W-:Y:S02]  /*6a30*/  UMOV UR7, UR36 ;  /* 0x0000002400077c82 */ /* 0x000fe40008000000 */
[----:B------:R-:W-:Y:S01]  /*6a40*/  IMAD.U32 R111, RZ, RZ, UR12 ;  /* 0x0000000cff6f7e24 */ /* 0x000fe2000f8e00ff */
[----:B------:R-:W-:Y:S04]  /*6a50*/  UIADD3.X UR11, UPT, UPT, URZ, UR47, URZ, UP0, !UPT ;  /* 0x0000002fff0b7290 */ /* 0x000fe800087fe4ff */
[----:B------:R-:W-:Y:S03]  /*6a60*/  R2UR UR4, R111 ;  /* 0x000000006f0472ca */ /* 0x000fe600000e0000 */
[----:B------:R-:W-:Y:S02]  /*6a70*/  USHF.L.U32 UR5, UR9, 0x5, URZ ;  /* 0x0000000509057899 */ /* 0x000fe400080006ff */
[----:B------:R-:W-:Y:S09]  /*6a80*/  USHF.L.U32 UR6, UR8, 0x7, URZ ;  /* 0x0000000708067899 */ /* 0x000ff200080006ff */
[----:B------:R3:W-:Y:S01]  /*6a90*/  UTMASTG.3D [UR4], [UR10] ;  /* 0x000000040a0073b5 */ /* 0x0007e20008010000 */
[----:B------:R0:W-:Y:S01]  /*6aa0*/  UTMACMDFLUSH ;  /* 0x00000000000079b7 */ /* 0x0001e20000000000 */
[----:B---3--:R-:W-:Y:S04]  /*6ab0*/  DEPBAR.LE SB0, 0x0 ;  /* 0x000080000000791a */ /* 0x008fe80000000000 */
.L_x_111:
[----:B------:R-:W-:Y:S05]  /*6ac0*/  BSYNC.RECONVERGENT B0 ;  /* 0x0000000000007941 */ /* 0x000fea0003800200 */
.L_x_110:
[----:B------:R-:W-:Y:S01]  /*6ad0*/  BAR.SYNC.DEFER_BLOCKING 0x1, 0x80 ;  /* 0x0042000000007b1d */ /* 0x000fe20000010000 */
[----:B------:R-:W-:Y:S01]  /*6ae0*/  ISETP.NE.AND P2, PT, R112, RZ, PT ;  /* 0x000000ff7000720c */ /* 0x000fe20003f45270 */
[----:B------:R-:W-:Y:S01]  /*6af0*/  IMAD.IADD R97, R43, 0x1, R81 ;  /* 0x000000012b617824 */ /* 0x000fe200078e0251 */
[----:B------:R-:W-:Y:S01]  /*6b00*/  ISETP.NE.AND P0, PT, R113, 0x2, PT ;  /* 0x000000027100780c */ /* 0x000fe20003f05270 */
[----:B------:R-:W-:Y:S01]  /*6b10*/  IMAD.IADD R99, R45, 0x1, R96 ;  /* 0x000000012d637824 */ /* 0x000fe200078e0260 */
[----:B------:R-:W-:Y:S02]  /*6b20*/  ISETP.NE.AND P1, PT, R114, 0x4, PT ;  /* 0x000000047200780c */ /* 0x000fe40003f25270 */
[----:B------:R-:W-:Y:S02]  /*6b30*/  SEL R0, RZ, 0x1, P0 ;  /* 0x00000001ff007807 */ /* 0x000fe40000000000 */
[----:B------:R-:W-:Y:S02]  /*6b40*/  SEL R3, RZ, 0x1, P1 ;  /* 0x00000001ff037807 */ /* 0x000fe40000800000 */
[----:B------:R-:W-:Y:S02]  /*6b50*/  LOP3.LUT R109, R109, R0, RZ, 0x3c, !PT ;  /* 0x000000006d6d7212 */ /* 0x000fe400078e3cff */
[----:B------:R-:W-:Y:S02]  /*6b60*/  LOP3.LUT R110, R110, R3, RZ, 0x3c, !PT ;  /* 0x000000036e6e7212 */ /* 0x000fe400078e3cff */
[----:B------:R-:W-:Y:S02]  /*6b70*/  @P2 R2UR UR36, R107 ;  /* 0x000000006b2422ca */ /* 0x000fe400000e0000 */
[----:B------:R-:W-:Y:S02]  /*6b80*/  SEL R113, R113, RZ, P0 ;  /* 0x000000ff71717207 */ /* 0x000fe40000000000 */
[----:B------:R-:W-:Y:S01]  /*6b90*/  SEL R44, R114, RZ, P1 ;  /* 0x000000ff722c7207 */ /* 0x000fe20000800000 */
[----:B------:R-:W-:Y:S10]  /*6ba0*/  @P2 BRA `(.L_x_112) ;  /* 0xffffffe400802947 */ /* 0x000ff4000383ffff */
[----:B------:R-:W-:Y:S05]  /*6bb0*/  EXIT ;  /* 0x000000000000794d */ /* 0x000fea0003800000 */
.L_x_20:
[----:B--2---:R2:W1:Y:S02]  /*6bc0*/  SYNCS.PHASECHK.TRANS64.TRYWAIT P0, [R3+URZ+0x1e0], R2 ;  /* 0x0001e002030075a7 */ /* 0x00446400080011ff */
[----:B-1----:R-:W-:Y:S05]  /*6bd0*/  @!P0 NANOSLEEP.SYNCS 0x989680 ;  /* 0x009896800000895d */ /* 0x002fea0003900000 */
[----:B------:R-:W1:Y:S02]  /*6be0*/  @!P0 SYNCS.PHASECHK.TRANS64 P0, [R3+URZ+0x1e0], R2 ;  /* 0x0001e002030085a7 */ /* 0x000e6400080010ff */
[----:B-1----:R-:W-:Y:S05]  /*6bf0*/  @!P0 BRA `(.L_x_20) ;  /* 0xfffffffc00f08947 */ /* 0x002fea000383ffff */
[----:B------:R-:W-:Y:S05]  /*6c00*/  BRA `(.L_x_113) ;  /* 0xffffffa800f07947 */ /* 0x000fea000383ffff */
.L_x_23:
[----:B-1----:R-:W-:-:S07]  /*6c10*/  MOV R2, UR33 ;  /* 0x0000002100027c02 */ /* 0x002fce0008000f00 */
.L_x_114:
[----:B-1----:R1:W2:Y:S02]  /*6c20*/  SYNCS.PHASECHK.TRANS64.TRYWAIT P0, [R2+URZ+0xa8], R5 ;  /* 0x0000a805020075a7 */ /* 0x0022a400080011ff */
[----:B--2---:R-:W-:Y:S05]  /*6c30*/  @!P0 NANOSLEEP.SYNCS 0x989680 ;  /* 0x009896800000895d */ /* 0x004fea0003900000 */
[----:B------:R-:W2:Y:S02]  /*6c40*/  @!P0 SYNCS.PHASECHK.TRANS64 P0, [R2+URZ+0xa8], R5 ;  /* 0x0000a805020085a7 */ /* 0x000ea400080010ff */
[----:B--2---:R-:W-:Y:S05]  /*6c50*/  @!P0 BRA `(.L_x_114) ;  /* 0xfffffffc00f08947 */ /* 0x004fea000383ffff */
[----:B------:R-:W-:Y:S05]  /*6c60*/  BRA `(.L_x_22) ;  /* 0xffffffac00407947 */ /* 0x000fea000383ffff */
.L_x_29:
[----:B-1----:R-:W-:-:S07]  /*6c70*/  MOV R2, UR17 ;  /* 0x0000001100027c02 */ /* 0x002fce0008000f00 */
.L_x_115:
[----:B-1----:R1:W2:Y:S02]  /*6c80*/  SYNCS.PHASECHK.TRANS64.TRYWAIT P0, [R2+URZ+0xa8], R5 ;  /* 0x0000a805020075a7 */ /* 0x0022a400080011ff */
[----:B--2---:R-:W-:Y:S05]  /*6c90*/  @!P0 NANOSLEEP.SYNCS 0x989680 ;  /* 0x009896800000895d */ /* 0x004fea0003900000 */
[----:B------:R-:W2:Y:S02]  /*6ca0*/  @!P0 SYNCS.PHASECHK.TRANS64 P0, [R2+URZ+0xa8], R5 ;  /* 0x0000a805020085a7 */ /* 0x000ea400080010ff */
[----:B--2---:R-:W-:Y:S05]  /*6cb0*/  @!P0 BRA `(.L_x_115) ;  /* 0xfffffffc00f08947 */ /* 0x004fea000383ffff */
[----:B------:R-:W-:Y:S05]  /*6cc0*/  BRA `(.L_x_28) ;  /* 0xffffffac00e87947 */ /* 0x000fea000383ffff */
.L_x_33:
[----:B-1----:R1:W2:Y:S02]  /*6cd0*/  SYNCS.PHASECHK.TRANS64.TRYWAIT P0, [R2+URZ+0x170], R3 ;  /* 0x00017003020075a7 */ /* 0x0022a400080011ff */
[----:B--2---:R-:W-:Y:S05]  /*6ce0*/  @!P0 NANOSLEEP.SYNCS 0x989680 ;  /* 0x009896800000895d */ /* 0x004fea0003900000 */
[----:B------:R-:W2:Y:S02]  /*6cf0*/  @!P0 SYNCS.PHASECHK.TRANS64 P0, [R2+URZ+0x170], R3 ;  /* 0x00017003020085a7 */ /* 0x000ea400080010ff */
[----:B--2---:R-:W-:Y:S05]  /*6d00*/  @!P0 BRA `(.L_x_33) ;  /* 0xfffffffc00f08947 */ /* 0x004fea000383ffff */
[----:B------:R-:W-:Y:S05]  /*6d10*/  BRA `(.L_x_116) ;  /* 0xffffffb000787947 */ /* 0x000fea000383ffff */
.L_x_37:
[----:B----4-:R-:W-:-:S07]  /*6d20*/  MOV R0, UR5 ;  /* 0x0000000500007c02 */ /* 0x010fce0008000f00 */
.L_x_117:
[----:B-1----:R1:W2:Y:S02]  /*6d30*/  SYNCS.PHASECHK.TRANS64.TRYWAIT P0, [R0+URZ], R3 ;  /* 0x00000003000075a7 */ /* 0x0022a400080011ff */
[----:B--2---:R-:W-:Y:S05]  /*6d40*/  @!P0 NANOSLEEP.SYNCS 0x989680 ;  /* 0x009896800000895d */ /* 0x004fea0003900000 */
[----:B------:R-:W2:Y:S02]  /*6d50*/  @!P0 SYNCS.PHASECHK.TRANS64 P0, [R0+URZ], R3 ;  /* 0x00000003000085a7 */ /* 0x000ea400080010ff */
[----:B--2---:R-:W-:Y:S05]  /*6d60*/  @!P0 BRA `(.L_x_117) ;  /* 0xfffffffc00f08947 */ /* 0x004fea000383ffff */
[----:B------:R-:W-:Y:S05]  /*6d70*/  BRA `(.L_x_118) ;  /* 0xffffffb400e87947 */ /* 0x000fea000383ffff */
.L_x_38:
[----:B----4-:R-:W-:-:S07]  /*6d80*/  MOV R0, UR5 ;  /* 0x0000000500007c02 */ /* 0x010fce0008000f00 */
.L_x_119:
[----:B-1----:R1:W2:Y:S02]  /*6d90*/  SYNCS.PHASECHK.TRANS64.TRYWAIT P0, [R0+URZ], R3 ;  /* 0x00000003000075a7 */ /* 0x0022a400080011ff */
[----:B--2---:R-:W-:Y:S05]  /*6da0*/  @!P0 NANOSLEEP.SYNCS 0x989680 ;  /* 0x009896800000895d */ /* 0x004fea0003900000 */
[----:B------:R-:W2:Y:S02]  /*6db0*/  @!P0 SYNCS.PHASECHK.TRANS64 P0, [R0+URZ], R3 ;  /* 0x00000003000085a7 */ /* 0x000ea400080010ff */
[----:B--2---:R-:W-:Y:S05]  /*6dc0*/  @!P0 BRA `(.L_x_119) ;  /* 0xfffffffc00f08947 */ /* 0x004fea000383ffff */
[----:B------:R-:W-:Y:S05]  /*6dd0*/  BRA `(.L_x_120) ;  /* 0xffffffb400f47947 */ /* 0x000fea000383ffff */
.L_x_39:
[----:B----4-:R-:W-:-:S07]  /*6de0*/  MOV R0, UR5 ;  /* 0x0000000500007c02 */ /* 0x010fce0008000f00 */
.L_x_121:
[----:B-1----:R1:W2:Y:S02]  /*6df0*/  SYNCS.PHASECHK.TRANS64.TRYWAIT P0, [R0+URZ], R3 ;  /* 0x00000003000075a7 */ /* 0x0022a400080011ff */
[----:B--2---:R-:W-:Y:S05]  /*6e00*/  @!P0 NANOSLEEP.SYNCS 0x989680 ;  /* 0x009896800000895d */ /* 0x004fea0003900000 */
[----:B------:R-:W2:Y:S02]  /*6e10*/  @!P0 SYNCS.PHASECHK.TRANS64 P0, [R0+URZ], R3 ;  /* 0x00000003000085a7 */ /* 0x000ea400080010ff */
[----:B--2---:R-:W-:Y:S05]  /*6e20*/  @!P0 BRA `(.L_x_121) ;  /* 0xfffffffc00f08947 */ /* 0x004fea000383ffff */
[----:B------:R-:W-:Y:S05]  /*6e30*/  BRA `(.L_x_122) ;  /* 0xffffffb800007947 */ /* 0x000fea000383ffff */
.L_x_40:
[----:B----4-:R-:W-:-:S07]  /*6e40*/  MOV R0, UR5 ;  /* 0x0000000500007c02 */ /* 0x010fce0008000f00 */
.L_x_123:
[----:B-1----:R1:W2:Y:S02]  /*6e50*/  SYNCS.PHASECHK.TRANS64.TRYWAIT P0, [R0+URZ], R3 ;  /* 0x00000003000075a7 */ /* 0x0022a400080011ff */
[----:B--2---:R-:W-:Y:S05]  /*6e60*/  @!P0 NANOSLEEP.SYNCS 0x989680 ;  /* 0x009896800000895d */ /* 0x004fea0003900000 */
[----:B------:R-:W2:Y:S02]  /*6e70*/  @!P0 SYNCS.PHASECHK.TRANS64 P0, [R0+URZ], R3 ;  /* 0x00000003000085a7 */ /* 0x000ea400080010ff */
[----:B--2---:R-:W-:Y:S05]  /*6e80*/  @!P0 BRA `(.L_x_123) ;  /* 0xfffffffc00f08947 */ /* 0x004fea000383ffff */
[----:B------:R-:W-:Y:S05]  /*6e90*/  BRA `(.L_x_124) ;  /* 0xffffffb8000c7947 */ /* 0x000fea000383ffff */
.L_x_41:
[----:B----4-:R-:W-:-:S07]  /*6ea0*/  MOV R0, UR5 ;  /* 0x0000000500007c02 */ /* 0x010fce0008000f00 */
.L_x_125:
[----:B-1----:R1:W2:Y:S02]  /*6eb0*/  SYNCS.PHASECHK.TRANS64.TRYWAIT P0, [R0+URZ], R3 ;  /* 0x00000003000075a7 */ /* 0x0022a400080011ff */
[----:B--2---:R-:W-:Y:S05]  /*6ec0*/  @!P0 NANOSLEEP.SYNCS 0x989680 ;  /* 0x009896800000895d */ /* 0x004fea0003900000 */
[----:B------:R-:W2:Y:S02]  /*6ed0*/  @!P0 SYNCS.PHASECHK.TRANS64 P0, [R0+URZ], R3 ;  /* 0x00000003000085a7 */ /* 0x000ea400080010ff */
[----:B--2---:R-:W-:Y:S05]  /*6ee0*/  @!P0 BRA `(.L_x_125) ;  /* 0xfffffffc00f08947 */ /* 0x004fea000383ffff */
[----:B------:R-:W-:Y:S05]  /*6ef0*/  BRA `(.L_x_126) ;  /* 0xffffffb800187947 */ /* 0x000fea000383ffff */
.L_x_42:
[----:B----4-:R-:W-:-:S07]  /*6f00*/  MOV R0, UR5 ;  /* 0x0000000500007c02 */ /* 0x010fce0008000f00 */
.L_x_127:
[----:B-1----:R1:W2:Y:S02]  /*6f10*/  SYNCS.PHASECHK.TRANS64.TRYWAIT P0, [R0+URZ], R3 ;  /* 0x00000003000075a7 */ /* 0x0022a400080011ff */
[----:B--2---:R-:W-:Y:S05]  /*6f20*/  @!P0 NANOSLEEP.SYNCS 0x989680 ;  /* 0x009896800000895d */ /* 0x004fea0003900000 */
[----:B------:R-:W2:Y:S02]  /*6f30*/  @!P0 SYNCS.PHASECHK.TRANS64 P0, [R0+URZ], R3 ;  /* 0x00000003000085a7 */ /* 0x000ea400080010ff */
[----:B--2---:R-:W-:Y:S05]  /*6f40*/  @!P0 BRA `(.L_x_127) ;  /* 0xfffffffc00f08947 */ /* 0x004fea000383ffff */
[----:B------:R-:W-:Y:S05]  /*6f50*/  BRA `(.L_x_128) ;  /* 0xffffffb800247947 */ /* 0x000fea000383ffff */
.L_x_43:
[----:B----4-:R-:W-:-:S07]  /*6f60*/  MOV R0, UR5 ;  /* 0x0000000500007c02 */ /* 0x010fce0008000f00 */
.L_x_129:
[----:B-1----:R1:W2:Y:S02]  /*6f70*/  SYNCS.PHASECHK.TRANS64.TRYWAIT P0, [R0+URZ], R3 ;  /* 0x00000003000075a7 */ /* 0x0022a400080011ff */
[----:B--2---:R-:W-:Y:S05]  /*6f80*/  @!P0 NANOSLEEP.SYNCS 0x989680 ;  /* 0x009896800000895d */ /* 0x004fea0003900000 */
[----:B------:R-:W2:Y:S02]  /*6f90*/  @!P0 SYNCS.PHASECHK.TRANS64 P0, [R0+URZ], R3 ;  /* 0x00000003000085a7 */ /* 0x000ea400080010ff */
[----:B--2---:R-:W-:Y:S05]  /*6fa0*/  @!P0 BRA `(.L_x_129) ;  /* 0xfffffffc00f08947 */ /* 0x004fea000383ffff */
[----:B------:R-:W-:Y:S05]  /*6fb0*/  BRA `(.L_x_130) ;  /* 0xffffffb800307947 */ /* 0x000fea000383ffff */
.L_x_44:
[----:B----4-:R-:W-:-:S07]  /*6fc0*/  MOV R0, UR5 ;  /* 0x0000000500007c02 */ /* 0x010fce0008000f00 */
.L_x_131:
[----:B-1----:R1:W2:Y:S02]  /*6fd0*/  SYNCS.PHASECHK.TRANS64.TRYWAIT P0, [R0+URZ], R3 ;  /* 0x00000003000075a7 */ /* 0x0022a400080011ff */
[----:B--2---:R-:W-:Y:S05]  /*6fe0*/  @!P0 NANOSLEEP.SYNCS 0x989680 ;  /* 0x009896800000895d */ /* 0x004fea0003900000 */
[----:B------:R-:W2:Y:S02]  /*6ff0*/  @!P0 SYNCS.PHASECHK.TRANS64 P0, [R0+URZ], R3 ;  /* 0x00000003000085a7 */ /* 0x000ea400080010ff */
[----:B--2---:R-:W-:Y:S05]  /*7000*/  @!P0 BRA `(.L_x_131) ;  /* 0xfffffffc00f08947 */ /* 0x004fea000383ffff */
[----:B------:R-:W-:Y:S05]  /*7010*/  BRA `(.L_x_132) ;  /* 0xffffffb8003c7947 */ /* 0x000fea000383ffff */
.L_x_45:
[----:B----4-:R-:W-:-:S07]  /*7020*/  MOV R0, UR5 ;  /* 0x0000000500007c02 */ /* 0x010fce0008000f00 */
.L_x_133:
[----:B-1----:R1:W2:Y:S02]  /*7030*/  SYNCS.PHASECHK.TRANS64.TRYWAIT P0, [R0+URZ], R3 ;  /* 0x00000003000075a7 */ /* 0x0022a400080011ff */
[----:B--2---:R-:W-:Y:S05]  /*7040*/  @!P0 NANOSLEEP.SYNCS 0x989680 ;  /* 0x009896800000895d */ /* 0x004fea0003900000 */
[----:B------:R-:W2:Y:S02]  /*7050*/  @!P0 SYNCS.PHASECHK.TRANS64 P0, [R0+URZ], R3 ;  /* 0x00000003000085a7 */ /* 0x000ea400080010ff */
[----:B--2---:R-:W-:Y:S05]  /*7060*/  @!P0 BRA `(.L_x_133) ;  /* 0xfffffffc00f08947 */ /* 0x004fea000383ffff */
[----:B------:R-:W-:Y:S05]  /*7070*/  BRA `(.L_x_134) ;  /* 0xffffffb800487947 */ /* 0x000fea000383ffff */
.L_x_46:
[----:B----4-:R-:W-:-:S07]  /*7080*/  MOV R0, UR5 ;  /* 0x0000000500007c02 */ /* 0x010fce0008000f00 */
.L_x_135:
[----:B-1----:R1:W2:Y:S02]  /*7090*/  SYNCS.PHASECHK.TRANS64.TRYWAIT P0, [R0+URZ], R3 ;  /* 0x00000003000075a7 */ /* 0x0022a400080011ff */
[----:B--2---:R-:W-:Y:S05]  /*70a0*/  @!P0 NANOSLEEP.SYNCS 0x989680 ;  /* 0x009896800000895d */ /* 0x004fea0003900000 */
[----:B------:R-:W2:Y:S02]  /*70b0*/  @!P0 SYNCS.PHASECHK.TRANS64 P0, [R0+URZ], R3 ;  /* 0x00000003000085a7 */ /* 0x000ea400080010ff */
[----:B--2---:R-:W-:Y:S05]  /*70c0*/  @!P0 BRA `(.L_x_135) ;  /* 0xfffffffc00f08947 */ /* 0x004fea000383ffff */
[----:B------:R-:W-:Y:S05]  /*70d0*/  BRA `(.L_x_136) ;  /* 0xffffffb800547947 */ /* 0x000fea000383ffff */
.L_x_47:
[----:B----4-:R-:W-:-:S07]  /*70e0*/  MOV R0, UR5 ;  /* 0x0000000500007c02 */ /* 0x010fce0008000f00 */
.L_x_137:
[----:B-1----:R1:W2:Y:S02]  /*70f0*/  SYNCS.PHASECHK.TRANS64.TRYWAIT P0, [R0+URZ], R3 ;  /* 0x00000003000075a7 */ /* 0x0022a400080011ff */
[----:B--2---:R-:W-:Y:S05]  /*7100*/  @!P0 NANOSLEEP.SYNCS 0x989680 ;  /* 0x009896800000895d */ /* 0x004fea0003900000 */
[----:B------:R-:W2:Y:S02]  /*7110*/  @!P0 SYNCS.PHASECHK.TRANS64 P0, [R0+URZ], R3 ;  /* 0x00000003000085a7 */ /* 0x000ea400080010ff */
[----:B--2---:R-:W-:Y:S05]  /*7120*/  @!P0 BRA `(.L_x_137) ;  /* 0xfffffffc00f08947 */ /* 0x004fea000383ffff */
[----:B------:R-:W-:Y:S05]  /*7130*/  BRA `(.L_x_138) ;  /* 0xffffffb800607947 */ /* 0x000fea000383ffff */
.L_x_48:
[----:B----4-:R-:W-:-:S07]  /*7140*/  MOV R0, UR5 ;  /* 0x0000000500007c02 */ /* 0x010fce0008000f00 */
.L_x_139:
[----:B-1----:R1:W2:Y:S02]  /*7150*/  SYNCS.PHASECHK.TRANS64.TRYWAIT P0, [R0+URZ], R3 ;  /* 0x00000003000075a7 */ /* 0x0022a400080011ff */
[----:B--2---:R-:W-:Y:S05]  /*7160*/  @!P0 NANOSLEEP.SYNCS 0x989680 ;  /* 0x009896800000895d */ /* 0x004fea0003900000 */
[----:B------:R-:W2:Y:S02]  /*7170*/  @!P0 SYNCS.PHASECHK.TRANS64 P0, [R0+URZ], R3 ;  /* 0x00000003000085a7 */ /* 0x000ea400080010ff */
[----:B--2---:R-:W-:Y:S05]  /*7180*/  @!P0 BRA `(.L_x_139) ;  /* 0xfffffffc00f08947 */ /* 0x004fea000383ffff */
[----:B------:R-:W-:Y:S05]  /*7190*/  BRA `(.L_x_140) ;  /* 0xffffffb8006c7947 */ /* 0x000fea000383ffff */
.L_x_49:
[----:B----4-:R-:W-:-:S07]  /*71a0*/  MOV R0, UR5 ;  /* 0x0000000500007c02 */ /* 0x010fce0008000f00 */
.L_x_141:
[----:B-1----:R1:W2:Y:S02]  /*71b0*/  SYNCS.PHASECHK.TRANS64.TRYWAIT P0, [R0+URZ], R3 ;  /* 0x00000003000075a7 */ /* 0x0022a400080011ff */
[----:B--2---:R-:W-:Y:S05]  /*71c0*/  @!P0 NANOSLEEP.SYNCS 0x989680 ;  /* 0x009896800000895d */ /* 0x004fea0003900000 */
[----:B------:R-:W2:Y:S02]  /*71d0*/  @!P0 SYNCS.PHASECHK.TRANS64 P0, [R0+URZ], R3 ;  /* 0x00000003000085a7 */ /* 0x000ea400080010ff */
[----:B--2---:R-:W-:Y:S05]  /*71e0*/  @!P0 BRA `(.L_x_141) ;  /* 0xfffffffc00f08947 */ /* 0x004fea000383ffff */
[----:B------:R-:W-:Y:S05]  /*71f0*/  BRA `(.L_x_142) ;  /* 0xffffffb800787947 */ /* 0x000fea000383ffff */
.L_x_50:
[----:B----4-:R-:W-:-:S07]  /*7200*/  MOV R0, UR5 ;  /* 0x0000000500007c02 */ /* 0x010fce0008000f00 */
.L_x_143:
[----:B-1----:R1:W2:Y:S02]  /*7210*/  SYNCS.PHASECHK.TRANS64.TRYWAIT P0, [R0+URZ], R3 ;  /* 0x00000003000075a7 */ /* 0x0022a400080011ff */
[----:B--2---:R-:W-:Y:S05]  /*7220*/  @!P0 NANOSLEEP.SYNCS 0x989680 ;  /* 0x009896800000895d */ /* 0x004fea0003900000 */
[----:B------:R-:W2:Y:S02]  /*7230*/  @!P0 SYNCS.PHASECHK.TRANS64 P0, [R0+URZ], R3 ;  /* 0x00000003000085a7 */ /* 0x000ea400080010ff */
[----:B--2---:R-:W-:Y:S05]  /*7240*/  @!P0 BRA `(.L_x_143) ;  /* 0xfffffffc00f08947 */ /* 0x004fea000383ffff */
[----:B------:R-:W-:Y:S05]  /*7250*/  BRA `(.L_x_144) ;  /* 0xffffffb800847947 */ /* 0x000fea000383ffff */
.L_x_51:
[----:B----4-:R-:W-:-:S07]  /*7260*/  MOV R0, UR5 ;  /* 0x0000000500007c02 */ /* 0x010fce0008000f00 */
.L_x_145:
[----:B-1----:R1:W2:Y:S02]  /*7270*/  SYNCS.PHASECHK.TRANS64.TRYWAIT P0, [R0+URZ], R3 ;  /* 0x00000003000075a7 */ /* 0x0022a400080011ff */
[----:B--2---:R-:W-:Y:S05]  /*7280*/  @!P0 NANOSLEEP.SYNCS 0x989680 ;  /* 0x009896800000895d */ /* 0x004fea0003900000 */
[----:B------:R-:W2:Y:S02]  /*7290*/  @!P0 SYNCS.PHASECHK.TRANS64 P0, [R0+URZ], R3 ;  /* 0x00000003000085a7 */ /* 0x000ea400080010ff */
[----:B--2---:R-:W-:Y:S05]  /*72a0*/  @!P0 BRA `(.L_x_145) ;  /* 0xfffffffc00f08947 */ /* 0x004fea000383ffff */
[----:B------:R-:W-:Y:S05]  /*72b0*/  BRA `(.L_x_146) ;  /* 0xffffffb800907947 */ /* 0x000fea000383ffff */
.L_x_52:
[----:B----4-:R-:W-:-:S07]  /*72c0*/  MOV R0, UR5 ;  /* 0x0000000500007c02 */ /* 0x010fce0008000f00 */
.L_x_147:
[----:B-1----:R1:W2:Y:S02]  /*72d0*/  SYNCS.PHASECHK.TRANS64.TRYWAIT P0, [R0+URZ], R3 ;  /* 0x00000003000075a7 */ /* 0x0022a400080011ff */
[----:B--2---:R-:W-:Y:S05]  /*72e0*/  @!P0 NANOSLEEP.SYNCS 0x989680 ;  /* 0x009896800000895d */ /* 0x004fea0003900000 */
[----:B------:R-:W2:Y:S02]  /*72f0*/  @!P0 SYNCS.PHASECHK.TRANS64 P0, [R0+URZ], R3 ;  /* 0x00000003000085a7 */ /* 0x000ea400080010ff */
[----:B--2---:R-:W-:Y:S05]  /*7300*/  @!P0 BRA `(.L_x_147) ;  /* 0xfffffffc00f08947 */ /* 0x004fea000383ffff */
[----:B------:R-:W-:Y:S05]  /*7310*/  BRA `(.L_x_148) ;  /* 0xffffffb8009c7947 */ /* 0x000fea000383ffff */
.L_x_53:
[----:B----4-:R-:W-:-:S07]  /*7320*/  MOV R0, UR5 ;  /* 0x0000000500007c02 */ /* 0x010fce0008000f00 */
.L_x_149:
[----:B-1----:R1:W2:Y:S02]  /*7330*/  SYNCS.PHASECHK.TRANS64.TRYWAIT P0, [R0+URZ], R3 ;  /* 0x00000003000075a7 */ /* 0x0022a400080011ff */
[----:B--2---:R-:W-:Y:S05]  /*7340*/  @!P0 NANOSLEEP.SYNCS 0x989680 ;  /* 0x009896800000895d */ /* 0x004fea0003900000 */
[----:B------:R-:W2:Y:S02]  /*7350*/  @!P0 SYNCS.PHASECHK.TRANS64 P0, [R0+URZ], R3 ;  /* 0x00000003000085a7 */ /* 0x000ea400080010ff */
[----:B--2---:R-:W-:Y:S05]  /*7360*/  @!P0 BRA `(.L_x_149) ;  /* 0xfffffffc00f08947 */ /* 0x004fea000383ffff */
[----:B------:R-:W-:Y:S05]  /*7370*/  BRA `(.L_x_150) ;  /* 0xffffffb800a87947 */ /* 0x000fea000383ffff */
.L_x_54:
[----:B----4-:R-:W-:-:S07]  /*7380*/  MOV R0, UR5 ;  /* 0x0000000500007c02 */ /* 0x010fce0008000f00 */
.L_x_151:
[----:B-1----:R1:W2:Y:S02]  /*7390*/  SYNCS.PHASECHK.TRANS64.TRYWAIT P0, [R0+URZ], R3 ;  /* 0x00000003000075a7 */ /* 0x0022a400080011ff */
[----:B--2---:R-:W-:Y:S05]  /*73a0*/  @!P0 NANOSLEEP.SYNCS 0x989680 ;  /* 0x009896800000895d */ /* 0x004fea0003900000 */
[----:B------:R-:W2:Y:S02]  /*73b0*/  @!P0 SYNCS.PHASECHK.TRANS64 P0, [R0+URZ], R3 ;  /* 0x00000003000085a7 */ /* 0x000ea400080010ff */
[----:B--2---:R-:W-:Y:S05]  /*73c0*/  @!P0 BRA `(.L_x_151) ;  /* 0xfffffffc00f08947 */ /* 0x004fea000383ffff */
[----:B------:R-:W-:Y:S05]  /*73d0*/  BRA `(.L_x_152) ;  /* 0xffffffb800b47947 */ /* 0x000fea000383ffff */
.L_x_55:
[----:B----4-:R-:W-:-:S07]  /*73e0*/  MOV R0, UR5 ;  /* 0x0000000500007c02 */ /* 0x010fce0008000f00 */
.L_x_153:
[----:B-1----:R1:W2:Y:S02]  /*73f0*/  SYNCS.PHASECHK.TRANS64.TRYWAIT P0, [R0+URZ], R3 ;  /* 0x00000003000075a7 */ /* 0x0022a400080011ff */
[----:B--2---:R-:W-:Y:S05]  /*7400*/  @!P0 NANOSLEEP.SYNCS 0x989680 ;  /* 0x009896800000895d */ /* 0x004fea0003900000 */
[----:B------:R-:W2:Y:S02]  /*7410*/  @!P0 SYNCS.PHASECHK.TRANS64 P0, [R0+URZ], R3 ;  /* 0x00000003000085a7 */ /* 0x000ea400080010ff */
[----:B--2---:R-:W-:Y:S05]  /*7420*/  @!P0 BRA `(.L_x_153) ;  /* 0xfffffffc00f08947 */ /* 0x004fea000383ffff */
[----:B------:R-:W-:Y:S05]  /*7430*/  BRA `(.L_x_154) ;  /* 0xffffffb800c07947 */ /* 0x000fea000383ffff */
.L_x_56:
[----:B----4-:R-:W-:-:S07]  /*7440*/  MOV R0, UR5 ;  /* 0x0000000500007c02 */ /* 0x010fce0008000f00 */
.L_x_155:
[----:B-1----:R1:W2:Y:S02]  /*7450*/  SYNCS.PHASECHK.TRANS64.TRYWAIT P0, [R0+URZ], R3 ;  /* 0x00000003000075a7 */ /* 0x0022a400080011ff */
[----:B--2---:R-:W-:Y:S05]  /*7460*/  @!P0 NANOSLEEP.SYNCS 0x989680 ;  /* 0x009896800000895d */ /* 0x004fea0003900000 */
[----:B------:R-:W2:Y:S02]  /*7470*/  @!P0 SYNCS.PHASECHK.TRANS64 P0, [R0+URZ], R3 ;  /* 0x00000003000085a7 */ /* 0x000ea400080010ff */
[----:B--2---:R-:W-:Y:S05]  /*7480*/  @!P0 BRA `(.L_x_155) ;  /* 0xfffffffc00f08947 */ /* 0x004fea000383ffff */
[----:B------:R-:W-:Y:S05]  /*7490*/  BRA `(.L_x_156) ;  /* 0xffffffb800cc7947 */ /* 0x000fea000383ffff */
.L_x_59:
[----:B-1----:R1:W2:Y:S02]  /*74a0*/  SYNCS.PHASECHK.TRANS64.TRYWAIT P0, [R0+URZ+0x1d0], R5 ;  /* 0x0001d005000075a7 */ /* 0x0022a400080011ff */
[----:B--2---:R-:W-:Y:S05]  /*74b0*/  @!P0 NANOSLEEP.SYNCS 0x989680 ;  /* 0x009896800000895d */ /* 0x004fea0003900000 */
[----:B------:R-:W2:Y:S02]  /*74c0*/  @!P0 SYNCS.PHASECHK.TRANS64 P0, [R0+URZ+0x1d0], R5 ;  /* 0x0001d005000085a7 */ /* 0x000ea400080010ff */
[----:B--2---:R-:W-:Y:S05]  /*74d0*/  @!P0 BRA `(.L_x_59) ;  /* 0xfffffffc00f08947 */ /* 0x004fea000383ffff */
[----:B------:R-:W-:Y:S05]  /*74e0*/  BRA `(.L_x_157) ;  /* 0xffffffbc00287947 */ /* 0x000fea000383ffff */
.L_x_60:
[----:B------:R-:W-:-:S07]  /*74f0*/  MOV R0, UR5 ;  /* 0x0000000500007c02 */ /* 0x000fce0008000f00 */
.L_x_158:
[----:B-1----:R1:W2:Y:S02]  /*7500*/  SYNCS.PHASECHK.TRANS64.TRYWAIT P0, [R0+URZ+0x180], R5 ;  /* 0x00018005000075a7 */ /* 0x0022a400080011ff */
[----:B--2---:R-:W-:Y:S05]  /*7510*/  @!P0 NANOSLEEP.SYNCS 0x989680 ;  /* 0x009896800000895d */ /* 0x004fea0003900000 */
[----:B------:R-:W2:Y:S02]  /*7520*/  @!P0 SYNCS.PHASECHK.TRANS64 P0, [R0+URZ+0x180], R5 ;  /* 0x00018005000085a7 */ /* 0x000ea400080010ff */
[----:B--2---:R-:W-:Y:S05]  /*7530*/  @!P0 BRA `(.L_x_158) ;  /* 0xfffffffc00f08947 */ /* 0x004fea000383ffff */
[----:B------:R-:W-:Y:S05]  /*7540*/  BRA `(.L_x_159) ;  /* 0xffffffbc00387947 */ /* 0x000fea000383ffff */
.L_x_61:
[----:B-1----:R1:W2:Y:S02]  /*7550*/  SYNCS.PHASECHK.TRANS64.TRYWAIT P1, [R0+URZ+0x170], R5 ;  /* 0x00017005000075a7 */ /* 0x0022a400080211ff */
[----:B--2---:R-:W-:Y:S05]  /*7560*/  @!P1 NANOSLEEP.SYNCS 0x989680 ;  /* 0x009896800000995d */ /* 0x004fea0003900000 */
[----:B------:R-:W2:Y:S02]  /*7570*/  @!P1 SYNCS.PHASECHK.TRANS64 P1, [R0+URZ+0x170], R5 ;  /* 0x00017005000095a7 */ /* 0x000ea400080210ff */
[----:B--2---:R-:W-:Y:S05]  /*7580*/  @!P1 BRA `(.L_x_61) ;  /* 0xfffffffc00f09947 */ /* 0x004fea000383ffff */
[----:B------:R-:W-:Y:S05]  /*7590*/  BRA `(.L_x_160) ;  /* 0xffffffbc00687947 */ /* 0x000fea000383ffff */
.L_x_64:
[----:B------:R-:W-:-:S07]  /*75a0*/  MOV R0, UR5 ;  /* 0x0000000500007c02 */ /* 0x000fce0008000f00 */
.L_x_161:
[----:B-1----:R1:W2:Y:S02]  /*75b0*/  SYNCS.PHASECHK.TRANS64.TRYWAIT P0, [R0+URZ+0x180], R3 ;  /* 0x00018003000075a7 */ /* 0x0022a400080011ff */
[----:B--2---:R-:W-:Y:S05]  /*75c0*/  @!P0 NANOSLEEP.SYNCS 0x989680 ;  /* 0x009896800000895d */ /* 0x004fea0003900000 */
[----:B------:R-:W2:Y:S02]  /*75d0*/  @!P0 SYNCS.PHASECHK.TRANS64 P0, [R0+URZ+0x180], R3 ;  /* 0x00018003000085a7 */ /* 0x000ea400080010ff */
[----:B--2---:R-:W-:Y:S05]  /*75e0*/  @!P0 BRA `(.L_x_161) ;  /* 0xfffffffc00f08947 */ /* 0x004fea000383ffff */
[----:B------:R-:W-:Y:S05]  /*75f0*/  BRA `(.L_x_63) ;  /* 0xffffffbc00bc7947 */ /* 0x000fea000383ffff */
.L_x_71:
[----:B-1----:R1:W2:Y:S02]  /*7600*/  SYNCS.PHASECHK.TRANS64.TRYWAIT P1, [R0+URZ+0x170], R5 ;  /* 0x00017005000075a7 */ /* 0x0022a400080211ff */
[----:B--2---:R-:W-:Y:S05]  /*7610*/  @!P1 NANOSLEEP.SYNCS 0x989680 ;  /* 0x009896800000995d */ /* 0x004fea0003900000 */
[----:B------:R-:W2:Y:S02]  /*7620*/  @!P1 SYNCS.PHASECHK.TRANS64 P1, [R0+URZ+0x170], R5 ;  /* 0x00017005000095a7 */ /* 0x000ea400080210ff */
[----:B--2---:R-:W-:Y:S05]  /*7630*/  @!P1 BRA `(.L_x_71) ;  /* 0xfffffffc00f09947 */ /* 0x004fea000383ffff */
[----:B------:R-:W-:Y:S05]  /*7640*/  BRA `(.L_x_162) ;  /* 0xffffffc4001c7947 */ /* 0x000fea000383ffff */
.L_x_72:
[----:B------:R-:W-:-:S07]  /*7650*/  MOV R3, UR8 ;  /* 0x0000000800037c02 */ /* 0x000fce0008000f00 */
.L_x_163:
[----:B-1----:R1:W2:Y:S02]  /*7660*/  SYNCS.PHASECHK.TRANS64.TRYWAIT P0, [R3+URZ+0x1b0], R0 ;  /* 0x0001b000030075a7 */ /* 0x0022a400080011ff */
[----:B--2---:R-:W-:Y:S05]  /*7670*/  @!P0 NANOSLEEP.SYNCS 0x989680 ;  /* 0x009896800000895d */ /* 0x004fea0003900000 */
[----:B------:R-:W2:Y:S02]  /*7680*/  @!P0 SYNCS.PHASECHK.TRANS64 P0, [R3+URZ+0x1b0], R0 ;  /* 0x0001b000030085a7 */ /* 0x000ea400080010ff */
[----:B--2---:R-:W-:Y:S05]  /*7690*/  @!P0 BRA `(.L_x_163) ;  /* 0xfffffffc00f08947 */ /* 0x004fea000383ffff */
[----:B------:R-:W-:Y:S05]  /*76a0*/  BRA `(.L_x_164) ;  /* 0xffffffc400547947 */ /* 0x000fea000383ffff */
.L_x_75:
[----:B------:R-:W-:Y:S07]  /*76b0*/  MOV R0, UR7 ;  /* 0x0000000700007c02 */ /* 0x000fee0008000f00 */
.L_x_165:
[----:B-1----:R1:W2:Y:S02]  /*76c0*/  SYNCS.PHASECHK.TRANS64.TRYWAIT P0, [R0+URZ], R3 ;  /* 0x00000003000075a7 */ /* 0x0022a400080011ff */
[----:B--2---:R-:W-:Y:S05]  /*76d0*/  @!P0 NANOSLEEP.SYNCS 0x989680 ;  /* 0x009896800000895d */ /* 0x004fea0003900000 */
[----:B------:R-:W2:Y:S02]  /*76e0*/  @!P0 SYNCS.PHASECHK.TRANS64 P0, [R0+URZ], R3 ;  /* 0x00000003000085a7 */ /* 0x000ea400080010ff */
[----:B--2---:R-:W-:Y:S05]  /*76f0*/  @!P0 BRA `(.L_x_165) ;  /* 0xfffffffc00f08947 */ /* 0x004fea000383ffff */
[----:B------:R-:W-:Y:S05]  /*7700*/  BRA `(.L_x_74) ;  /* 0xffffffc400707947 */ /* 0x000fea000383ffff */
.L_x_78:
[----:B------:R-:W-:-:S07]  /*7710*/  MOV R0, UR5 ;  /* 0x0000000500007c02 */ /* 0x000fce0008000f00 */
.L_x_166:
[----:B--2---:R2:W3:Y:S02]  /*7720*/  SYNCS.PHASECHK.TRANS64.TRYWAIT P0, [R0+URZ], R3 ;  /* 0x00000003000075a7 */ /* 0x0044e400080011ff */
[----:B---3--:R-:W-:Y:S05]  /*7730*/  @!P0 NANOSLEEP.SYNCS 0x989680 ;  /* 0x009896800000895d */ /* 0x008fea0003900000 */
[----:B------:R-:W3:Y:S02]  /*7740*/  @!P0 SYNCS.PHASECHK.TRANS64 P0, [R0+URZ], R3 ;  /* 0x00000003000085a7 */ /* 0x000ee400080010ff */
[----:B---3--:R-:W-:Y:S05]  /*7750*/  @!P0 BRA `(.L_x_166) ;  /* 0xfffffffc00f08947 */ /* 0x008fea000383ffff */
[----:B------:R-:W-:Y:S05]  /*7760*/  BRA `(.L_x_167) ;  /* 0xffffffc800247947 */ /* 0x000fea000383ffff */
.L_x_79:
[----:B------:R-:W-:-:S07]  /*7770*/  MOV R0, UR5 ;  /* 0x0000000500007c02 */ /* 0x000fce0008000f00 */
.L_x_168:
[----:B-1----:R1:W2:Y:S02]  /*7780*/  SYNCS.PHASECHK.TRANS64.TRYWAIT P0, [R0+URZ], R3 ;  /* 0x00000003000075a7 */ /* 0x0022a400080011ff */
[----:B--2---:R-:W-:Y:S05]  /*7790*/  @!P0 NANOSLEEP.SYNCS 0x989680 ;  /* 0x009896800000895d */ /* 0x004fea0003900000 */
[----:B------:R-:W2:Y:S02]  /*77a0*/  @!P0 SYNCS.PHASECHK.TRANS64 P0, [R0+URZ], R3 ;  /* 0x00000003000085a7 */ /* 0x000ea400080010ff */
[----:B--2---:R-:W-:Y:S05]  /*77b0*/  @!P0 BRA `(.L_x_168) ;  /* 0xfffffffc00f08947 */ /* 0x004fea000383ffff */
[----:B------:R-:W-:Y:S05]  /*77c0*/  BRA `(.L_x_169) ;  /* 0xffffffc800307947 */ /* 0x000fea000383ffff */
.L_x_80:
[----:B------:R-:W-:-:S07]  /*77d0*/  MOV R0, UR5 ;  /* 0x0000000500007c02 */ /* 0x000fce0008000f00 */
.L_x_170:
[----:B-1----:R1:W2:Y:S02]  /*77e0*/  SYNCS.PHASECHK.TRANS64.TRYWAIT P0, [R0+URZ], R3 ;  /* 0x00000003000075a7 */ /* 0x0022a400080011ff */
[----:B--2---:R-:W-:Y:S05]  /*77f0*/  @!P0 NANOSLEEP.SYNCS 0x989680 ;  /* 0x009896800000895d */ /* 0x004fea0003900000 */
[----:B------:R-:W2:Y:S02]  /*7800*/  @!P0 SYNCS.PHASECHK.TRANS64 P0, [R0+URZ], R3 ;  /* 0x00000003000085a7 */ /* 0x000ea400080010ff */
[----:B--2---:R-:W-:Y:S05]  /*7810*/  @!P0 BRA `(.L_x_170) ;  /* 0xfffffffc00f08947 */ /* 0x004fea000383ffff */
[----:B------:R-:W-:Y:S05]  /*7820*/  BRA `(.L_x_171) ;  /* 0xffffffc8003c7947 */ /* 0x000fea000383ffff */
.L_x_81:
[----:B------:R-:W-:-:S07]  /*7830*/  MOV R0, UR7 ;  /* 0x0000000700007c02 */ /* 0x000fce0008000f00 */
.L_x_172:
[----:B-1----:R1:W2:Y:S02]  /*7840*/  SYNCS.PHASECHK.TRANS64.TRYWAIT P0, [R0+URZ], R3 ;  /* 0x00000003000075a7 */ /* 0x0022a400080011ff */
[----:B--2---:R-:W-:Y:S05]  /*7850*/  @!P0 NANOSLEEP.SYNCS 0x989680 ;  /* 0x009896800000895d */ /* 0x004fea0003900000 */
[----:B------:R-:W2:Y:S02]  /*7860*/  @!P0 SYNCS.PHASECHK.TRANS64 P0, [R0+URZ], R3 ;  /* 0x00000003000085a7 */ /* 0x000ea400080010ff */
[----:B--2---:R-:W-:Y:S05]  /*7870*/  @!P0 BRA `(.L_x_172) ;  /* 0xfffffffc00f08947 */ /* 0x004fea000383ffff */
[----:B------:R-:W-:Y:S05]  /*7880*/  BRA `(.L_x_173) ;  /* 0xffffffc800487947 */ /* 0x000fea000383ffff */
.L_x_86:
[----:B---3--:R3:W1:Y:S02]  /*7890*/  SYNCS.PHASECHK.TRANS64.TRYWAIT P0, [R0+URZ+0x170], R3 ;  /* 0x00017003000075a7 */ /* 0x00866400080011ff */
[----:B-1----:R-:W-:Y:S05]  /*78a0*/  @!P0 NANOSLEEP.SYNCS 0x989680 ;  /* 0x009896800000895d */ /* 0x002fea0003900000 */
[----:B------:R-:W1:Y:S02]  /*78b0*/  @!P0 SYNCS.PHASECHK.TRANS64 P0, [R0+URZ+0x170], R3 ;  /* 0x00017003000085a7 */ /* 0x000e6400080010ff */
[----:B-1----:R-:W-:Y:S05]  /*78c0*/  @!P0 BRA `(.L_x_86) ;  /* 0xfffffffc00f08947 */ /* 0x002fea000383ffff */
[----:B------:R-:W-:Y:S05]  /*78d0*/  BRA `(.L_x_174) ;  /* 0xffffffcc00447947 */ /* 0x000fea000383ffff */
.L_x_89:
[----:B------:R-:W-:Y:S07]  /*78e0*/  MOV R0, UR6 ;  /* 0x0000000600007c02 */ /* 0x000fee0008000f00 */
.L_x_175:
[----:B-1----:R1:W3:Y:S02]  /*78f0*/  SYNCS.PHASECHK.TRANS64.TRYWAIT P0, [R0+URZ+0x168], R3 ;  /* 0x00016803000075a7 */ /* 0x0022e400080011ff */
[----:B---3--:R-:W-:Y:S05]  /*7900*/  @!P0 NANOSLEEP.SYNCS 0x989680 ;  /* 0x009896800000895d */ /* 0x008fea0003900000 */
[----:B------:R-:W3:Y:S02]  /*7910*/  @!P0 SYNCS.PHASECHK.TRANS64 P0, [R0+URZ+0x168], R3 ;  /* 0x00016803000085a7 */ /* 0x000ee400080010ff */
[----:B---3--:R-:W-:Y:S05]  /*7920*/  @!P0 BRA `(.L_x_175) ;  /* 0xfffffffc00f08947 */ /* 0x008fea000383ffff */
[----:B------:R-:W-:Y:S05]  /*7930*/  BRA `(.L_x_88) ;  /* 0xffffffd000307947 */ /* 0x000fea000383ffff */
.L_x_92:
[----:B------:R-:W-:Y:S07]  /*7940*/  MOV R3, UR6 ;  /* 0x0000000600037c02 */ /* 0x000fee0008000f00 */
.L_x_176:
[----:B-1----:R1:W2:Y:S02]  /*7950*/  SYNCS.PHASECHK.TRANS64.TRYWAIT P2, [R3+URZ+0x158], R26 ;  /* 0x0001581a030075a7 */ /* 0x0022a400080411ff */
[----:B--2---:R-:W-:Y:S05]  /*7960*/  @!P2 NANOSLEEP.SYNCS 0x989680 ;  /* 0x009896800000a95d */ /* 0x004fea0003900000 */
[----:B------:R-:W2:Y:S02]  /*7970*/  @!P2 SYNCS.PHASECHK.TRANS64 P2, [R3+URZ+0x158], R26 ;  /* 0x0001581a0300a5a7 */ /* 0x000ea400080410ff */
[----:B--2---:R-:W-:Y:S05]  /*7980*/  @!P2 BRA `(.L_x_176) ;  /* 0xfffffffc00f0a947 */ /* 0x004fea000383ffff */
[----:B------:R-:W-:Y:S05]  /*7990*/  BRA `(.L_x_177) ;  /* 0xffffffd000c47947 */ /* 0x000fea000383ffff */
.L_x_95:
[----:B--2---:R2:W4:Y:S02]  /*79a0*/  SYNCS.PHASECHK.TRANS64.TRYWAIT P0, [R0+URZ+0x170], R3 ;  /* 0x00017003000075a7 */ /* 0x00452400080011ff */
[----:B----4-:R-:W-:Y:S05]  /*79b0*/  @!P0 NANOSLEEP.SYNCS 0x989680 ;  /* 0x009896800000895d */ /* 0x010fea0003900000 */
[----:B------:R-:W4:Y:S02]  /*79c0*/  @!P0 SYNCS.PHASECHK.TRANS64 P0, [R0+URZ+0x170], R3 ;  /* 0x00017003000085a7 */ /* 0x000f2400080010ff */
[----:B----4-:R-:W-:Y:S05]  /*79d0*/  @!P0 BRA `(.L_x_95) ;  /* 0xfffffffc00f08947 */ /* 0x010fea000383ffff */
[----:B------:R-:W-:Y:S05]  /*79e0*/  BRA `(.L_x_178) ;  /* 0xffffffd800047947 */ /* 0x000fea000383ffff */
.L_x_106:
[----:B-1----:R-:W-:Y:S04]  /*79f0*/  MOV R0, UR43 ;  /* 0x0000002b00007c02 */ /* 0x002fe80008000f00 */
[----:B------:R1:W2:Y:S03]  /*7a00*/  SYNCS.PHASECHK.TRANS64.TRYWAIT P1, [R0+URZ+0x150], R3 ;  /* 0x00015003000075a7 */ /* 0x0002a600080211ff */
[----:B--2---:R-:W-:Y:S05]  /*7a10*/  @!P1 NANOSLEEP.SYNCS 0x989680 ;  /* 0x009896800000995d */ /* 0x004fea0003900000 */
[----:B------:R-:W2:Y:S02]  /*7a20*/  @!P1 SYNCS.PHASECHK.TRANS64 P1, [R0+URZ+0x150], R3 ;  /* 0x00015003000095a7 */ /* 0x000ea400080210ff */
[----:B--2---:R-:W-:Y:S05]  /*7a30*/  @!P1 BRA `(.L_x_106) ;  /* 0xfffffffc00ec9947 */ /* 0x004fea000383ffff */
[----:B------:R-:W-:Y:S05]  /*7a40*/  BRA `(.L_x_105) ;  /* 0xffffffe000e47947 */ /* 0x000fea000383ffff */
.L_x_108:
[----:B------:R1:W1:Y:S02]  /*7a50*/  SYNCS.PHASECHK.TRANS64.TRYWAIT P1, [R92+URZ+0x190], R5 ;  /* 0x000190055c0075a7 */ /* 0x00026400080211ff */
[----:B-1----:R-:W-:Y:S05]  /*7a60*/  @!P1 NANOSLEEP.SYNCS 0x989680 ;  /* 0x009896800000995d */ /* 0x002fea0003900000 */
[----:B------:R-:W1:Y:S02]  /*7a70*/  @!P1 SYNCS.PHASECHK.TRANS64 P1, [R92+URZ+0x190], R5 ;  /* 0x000190055c0095a7 */ /* 0x000e6400080210ff */
[----:B-1----:R-:W-:Y:S05]  /*7a80*/  @!P1 BRA `(.L_x_108) ;  /* 0xfffffffc00f09947 */ /* 0x002fea000383ffff */
[----:B------:R-:W-:Y:S05]  /*7a90*/  BRA `(.L_x_107) ;  /* 0xffffffe400207947 */ /* 0x000fea000383ffff */
        .weak           $__internal_0_$__cuda_sm10x_tcgen05_guardrail_trap_col_being_dealloced_not_returned_by_alloc
        .type           $__internal_0_$__cuda_sm10x_tcgen05_guardrail_trap_col_being_dealloced_not_returned_by_alloc,@function
        .size           $__internal_0_$__cuda_sm10x_tcgen05_guardrail_trap_col_being_dealloced_not_returned_by_alloc,($__internal_1_$__cuda_sm10x_tcgen05_guardrail_trap_phase_invalid_during_alloc - $__internal_0_$__cuda_sm10x_tcgen05_guardrail_trap_col_being_dealloced_not_returned_by_alloc)
$__internal_0_$__cuda_sm10x_tcgen05_guardrail_trap_col_being_dealloced_not_returned_by_alloc:
[----:B------:R-:W-:Y:S05]  /*7aa0*/  BPT.TRAP 0x1 ;  /* 0x000000040000795c */ /* 0x000fea0000300000 */
[----:B------:R-:W-:-:S04]  /*7ab0*/  HFMA2 R3, -RZ, RZ, 0, 0 ;  /* 0x00000000ff037431 */ /* 0x000fc800000001ff */
[----:B------:R-:W-:Y:S05]  /*7ac0*/  RET.REL.NODEC R2 `(_ZN7cutlass13device_kernelINS_4gemm6kernel13GemmUniversalIN4cute5tupleIJiiiiEEENS1_10collective13CollectiveMmaINS1_35MainloopSm100TmaUmmaWarpSpecializedILi21ELi2ELi4ENS5_IJNS4_1CILi1EEESB_SB_EEEEENS5_IJNSA_ILi128EEENSA_ILi32EEENSA_ILi64EEEEEEaNS5_IJlSB_lEEEaSI_NS4_8TiledMMAINS4_8MMA_AtomIJNS4_15SM100_MMA_S8_SSIaaiLi128ELi32ELNS4_4UMMA5MajorE0ELSN_0ELNSM_8SaturateE0EEEEEENS4_6LayoutISC_NS5_IJNSA_ILi0EEESS_SS_EEEEENS5_IJNS4_10UnderscoreESV_SV_EEEEENS4_13SM90_TMA_LOADENS4_14ComposedLayoutINS4_7SwizzleILi2ELi4ELi3EEENS4_18smem_ptr_flag_bitsILi8EEENSR_INS5_IJNSA_ILi8EEESG_EEENS5_IJSG_SB_EEEEEEEvNS4_8identityESY_S18_vS19_EENS_8epilogue10collective18CollectiveEpilogueINS1B_23Sm100TmaWarpSpecializedILi1ELi1ELi32ELb0ELb0EEEJSH_NS5_IJNSR_ISE_SB_EENSR_ISF_SB_EEEEEaSI_aSI_NS1B_6fusion15FusionCallbacksIS1F_NS1J_17LinearCombinationIaiaiLNS_15FloatRoundStyleE2EEESH_S1I_JEEENS4_5SM1004TMEM4LOAD26SM100_TMEM_LOAD_32dp32b32xESY_NSZ_INS10_ILi1ELi4ELi3EEES13_NSR_INS5_IJS14_SF_EEENS5_IJSF_SB_EEEEEEENS4_39AutoVectorizingCopyWithAssumedAlignmentILi128EEENS4_14SM90_TMA_STOREES1X_S1Z_S1Z_EEEvvEEEEvNT_6ParamsE) ;  /* 0xffffff84024c7950 */ /* 0x000fea0003c3ffff */
        .weak           $__internal_1_$__cuda_sm10x_tcgen05_guardrail_trap_phase_invalid_during_alloc
        .type           $__internal_1_$__cuda_sm10x_tcgen05_guardrail_trap_phase_invalid_during_alloc,@function
        .size           $__internal_1_$__cuda_sm10x_tcgen05_guardrail_trap_phase_invalid_during_alloc,($__internal_2_$__cuda_sm10x_tcgen05_guardrail_trap_unallocated_columns_being_dealloced - $__internal_1_$__cuda_sm10x_tcgen05_guardrail_trap_phase_invalid_during_alloc)
$__internal_1_$__cuda_sm10x_tcgen05_guardrail_trap_phase_invalid_during_alloc:
[----:B------:R-:W-:Y:S05]  /*7ad0*/  BPT.TRAP 0x1 ;  /* 0x000000040000795c */ /* 0x000fea0000300000 */
[----:B------:R-:W-:-:S04]  /*7ae0*/  MOV R3, 0x0 ;  /* 0x0000000000037802 */ /* 0x000fc80000000f00 */
[----:B------:R-:W-:Y:S05]  /*7af0*/  RET.REL.NODEC R2 `(_ZN7cutlass13device_kernelINS_4gemm6kernel13GemmUniversalIN4cute5tupleIJiiiiEEENS1_10collective13CollectiveMmaINS1_35MainloopSm100TmaUmmaWarpSpecializedILi21ELi2ELi4ENS5_IJNS4_1CILi1EEESB_SB_EEEEENS5_IJNSA_ILi128EEENSA_ILi32EEENSA_ILi64EEEEEEaNS5_IJlSB_lEEEaSI_NS4_8TiledMMAINS4_8MMA_AtomIJNS4_15SM100_MMA_S8_SSIaaiLi128ELi32ELNS4_4UMMA5MajorE0ELSN_0ELNSM_8SaturateE0EEEEEENS4_6LayoutISC_NS5_IJNSA_ILi0EEESS_SS_EEEEENS5_IJNS4_10UnderscoreESV_SV_EEEEENS4_13SM90_TMA_LOADENS4_14ComposedLayoutINS4_7SwizzleILi2ELi4ELi3EEENS4_18smem_ptr_flag_bitsILi8EEENSR_INS5_IJNSA_ILi8EEESG_EEENS5_IJSG_SB_EEEEEEEvNS4_8identityESY_S18_vS19_EENS_8epilogue10collective18CollectiveEpilogueINS1B_23Sm100TmaWarpSpecializedILi1ELi1ELi32ELb0ELb0EEEJSH_NS5_IJNSR_ISE_SB_EENSR_ISF_SB_EEEEEaSI_aSI_NS1B_6fusion15FusionCallbacksIS1F_NS1J_17LinearCombinationIaiaiLNS_15FloatRoundStyleE2EEESH_S1I_JEEENS4_5SM1004TMEM4LOAD26SM100_TMEM_LOAD_32dp32b32xESY_NSZ_INS10_ILi1ELi4ELi3EEES13_NSR_INS5_IJS14_SF_EEENS5_IJSF_SB_EEEEEEENS4_39AutoVectorizingCopyWithAssumedAlignmentILi128EEENS4_14SM90_TMA_STOREES1X_S1Z_S1Z_EEEvvEEEEvNT_6ParamsE) ;  /* 0xffffff8402407950 */ /* 0x000fea0003c3ffff */
        .weak           $__internal_2_$__cuda_sm10x_tcgen05_guardrail_trap_unallocated_columns_being_dealloced
        .type           $__internal_2_$__cuda_sm10x_tcgen05_guardrail_trap_unallocated_columns_being_dealloced,@function
        .size           $__internal_2_$__cuda_sm10x_tcgen05_guardrail_trap_unallocated_columns_being_dealloced,(.L_x_180 - $__internal_2_$__cuda_sm10x_tcgen05_guardrail_trap_unallocated_columns_being_dealloced)
$__internal_2_$__cuda_sm10x_tcgen05_guardrail_trap_unallocated_columns_being_dealloced:
[----:B------:R-:W-:Y:S05]  /*7b00*/  BPT.TRAP 0x1 ;  /* 0x000000040000795c */ /* 0x000fea0000300000 */
[----:B------:R-:W-:-:S04]  /*7b10*/  HFMA2 R3, -RZ, RZ, 0, 0 ;  /* 0x00000000ff037431 */ /* 0x000fc800000001ff */
[----:B------:R-:W-:Y:S05]  /*7b20*/  RET.REL.NODEC R2 `(_ZN7cutlass13device_kernelINS_4gemm6kernel13GemmUniversalIN4cute5tupleIJiiiiEEENS1_10collective13CollectiveMmaINS1_35MainloopSm100TmaUmmaWarpSpecializedILi21ELi2ELi4ENS5_IJNS4_1CILi1EEESB_SB_EEEEENS5_IJNSA_ILi128EEENSA_ILi32EEENSA_ILi64EEEEEEaNS5_IJlSB_lEEEaSI_NS4_8TiledMMAINS4_8MMA_AtomIJNS4_15SM100_MMA_S8_SSIaaiLi128ELi32ELNS4_4UMMA5MajorE0ELSN_0ELNSM_8SaturateE0EEEEEENS4_6LayoutISC_NS5_IJNSA_ILi0EEESS_SS_EEEEENS5_IJNS4_10UnderscoreESV_SV_EEEEENS4_13SM90_TMA_LOADENS4_14ComposedLayoutINS4_7SwizzleILi2ELi4ELi3EEENS4_18smem_ptr_flag_bitsILi8EEENSR_INS5_IJNSA_ILi8EEESG_EEENS5_IJSG_SB_EEEEEEEvNS4_8identityESY_S18_vS19_EENS_8epilogue10collective18CollectiveEpilogueINS1B_23Sm100TmaWarpSpecializedILi1ELi1ELi32ELb0ELb0EEEJSH_NS5_IJNSR_ISE_SB_EENSR_ISF_SB_EEEEEaSI_aSI_NS1B_6fusion15FusionCallbacksIS1F_NS1J_17LinearCombinationIaiaiLNS_15FloatRoundStyleE2EEESH_S1I_JEEENS4_5SM1004TMEM4LOAD26SM100_TMEM_LOAD_32dp32b32xESY_NSZ_INS10_ILi1ELi4ELi3EEES13_NSR_INS5_IJS14_SF_EEENS5_IJSF_SB_EEEEEEENS4_39AutoVectorizingCopyWithAssumedAlignmentILi128EEENS4_14SM90_TMA_STOREES1X_S1Z_S1Z_EEEvvEEEEvNT_6ParamsE) ;  /* 0xffffff8402347950 */ /* 0x000fea0003c3ffff */
.L_x_179:
[----:B------:R-:W-:-:S00]  /*7b30*/  BRA `(.L_x_179) ;  /* 0xfffffffc00fc7947 */ /* 0x000fc0000383ffff */
[----:B------:R-:W-:-:S00]  /*7b40*/  NOP ;  /* 0x0000000000007918 */ /* 0x000fc00000000000 */
        /* <DEDUP_REMOVED lines=11> */
.L_x_180:


//--------------------- .nv.global.init           --------------------------
	.section	.nv.global.init,"aw",@progbits
.nv.global.init:
	.type		$str$27,@object
	.size		$str$27,($str$28 - $str$27)
$str$27:
        /*0000*/ 	.byte	0x28, 0x61, 0x64, 0x64, 0x72, 0x65, 0x73, 0x73, 0x20, 0x26, 0x20, 0x6d, 0x61, 0x73, 0x6b, 0x29
        /*0010*/ 	.byte	0x20, 0x3d, 0x3d, 0x20, 0x30, 0x00
	.type		$str$28,@object
	.size		$str$28,($str$26 - $str$28)
$str$28:
        /*0016*/ 	.byte	0x2f, 0x74, 0x6d, 0x70, 0x2f, 0x63, 0x75, 0x74, 0x6c, 0x61, 0x73, 0x73, 0x5f, 0x73, 0x77, 0x65
        /*0026*/ 	.byte	0x65, 0x70, 0x5f, 0x73, 0x72, 0x63, 0x2f, 0x69, 0x6e, 0x63, 0x6c, 0x75, 0x64, 0x65, 0x2f, 0x63
        /*0036*/ 	.byte	0x75, 0x74, 0x65, 0x2f, 0x70, 0x6f, 0x69, 0x6e, 0x74, 0x65, 0x72, 0x5f, 0x66, 0x6c, 0x61, 0x67
        /*0046*/ 	.byte	0x67, 0x65, 0x64, 0x2e, 0x68, 0x70, 0x70, 0x00
	.type		$str$26,@object
	.size		$str$26,($str$25 - $str$26)
$str$26:
        /*004e*/ 	.byte	0x2f, 0x74, 0x6d, 0x70, 0x2f, 0x63, 0x75, 0x74, 0x6c, 0x61, 0x73, 0x73, 0x5f, 0x73, 0x77, 0x65
        /*005e*/ 	.byte	0x65, 0x70, 0x5f, 0x73, 0x72, 0x63, 0x2f, 0x69, 0x6e, 0x63, 0x6c, 0x75, 0x64, 0x65, 0x2f, 0x63
        /*006e*/ 	.byte	0x75, 0x74, 0x65, 0x2f, 0x61, 0x74, 0x6f, 0x6d, 0x2f, 0x63, 0x6f, 0x70, 0x79, 0x5f, 0x74, 0x72
        /*007e*/ 	.byte	0x61, 0x69, 0x74, 0x73, 0x5f, 0x73, 0x6d, 0x31, 0x30, 0x30, 0x2e, 0x68, 0x70, 0x70, 0x00
	.type		$str$25,@object
	.size		$str$25,(__unnamed_1 - $str$25)
$str$25:
        /*008d*/ 	.byte	0x28, 0x28, 0x75, 0x69, 0x6e, 0x74, 0x33, 0x32, 0x5f, 0x74, 0x28, 0x74, 0x68, 0x72, 0x65, 0x61
        /*009d*/ 	.byte	0x64, 0x49, 0x64, 0x78, 0x2e, 0x78, 0x29, 0x20, 0x2f, 0x20, 0x33, 0x32, 0x29, 0x20, 0x25, 0x20
        /*00ad*/ 	.byte	0x34, 0x29, 0x20, 0x3d, 0x3d, 0x20, 0x28, 0x28, 0x28, 0x74, 0x6d, 0x65, 0x6d, 0x5f, 0x61, 0x64
        /*00bd*/ 	.byte	0x64, 0x72, 0x20, 0x3e, 0x3e, 0x20, 0x31, 0x36, 0x29, 0x20, 0x2f, 0x20, 0x33, 0x32, 0x29, 0x20
        /*00cd*/ 	.byte	0x25, 0x20, 0x34, 0x29, 0x00
	.type		__unnamed_1,@object
	.size		__unnamed_1,(__unnamed_2 - __unnamed_1)
__unnamed_1:
        /*00d2*/ 	.byte	0x61, 0x75, 0x74, 0x6f, 0x20, 0x63, 0x75, 0x74, 0x65, 0x3a, 0x3a, 0x61, 0x73, 0x5f, 0x70, 0x6f
        /* <DEDUP_REMOVED lines=24> */
        /*0262*/ 	.byte	0x5d, 0x00
	.type		__unnamed_2,@object
	.size		__unnamed_2,(.L_2 - __unnamed_2)
__unnamed_2:
        /* <DEDUP_REMOVED lines=41> */
.L_2:


//--------------------- .nv.shared._ZN7cutlass13device_kernelINS_4gemm6kernel13GemmUniversalIN4cute5tupleIJiiiiEEENS1_10collective13CollectiveMmaINS1_35MainloopSm100TmaUmmaWarpSpecializedILi21ELi2ELi4ENS5_IJNS4_1CILi1EEESB_SB_EEEEENS5_IJNSA_ILi128EEENSA_ILi32EEENSA_ILi64EEEEEEaNS5_IJlSB_lEEEaSI_NS4_8TiledMMAINS4_8MMA_AtomIJNS4_15SM100_MMA_S8_SSIaaiLi128ELi32ELNS4_4UMMA5MajorE0ELSN_0ELNSM_8SaturateE0EEEEEENS4_6LayoutISC_NS5_IJNSA_ILi0EEESS_SS_EEEEENS5_IJNS4_10UnderscoreESV_SV_EEEEENS4_13SM90_TMA_LOADENS4_14ComposedLayoutINS4_7SwizzleILi2ELi4ELi3EEENS4_18smem_ptr_flag_bitsILi8EEENSR_INS5_IJNSA_ILi8EEESG_EEENS5_IJSG_SB_EEEEEEEvNS4_8identityESY_S18_vS19_EENS_8epilogue10collective18CollectiveEpilogueINS1B_23Sm100TmaWarpSpecializedILi1ELi1ELi32ELb0ELb0EEEJSH_NS5_IJNSR_ISE_SB_EENSR_ISF_SB_EEEEEaSI_aSI_NS1B_6fusion15FusionCallbacksIS1F_NS1J_17LinearCombinationIaiaiLNS_15FloatRoundStyleE2EEESH_S1I_JEEENS4_5SM1004TMEM4LOAD26SM100_TMEM_LOAD_32dp32b32xESY_NSZ_INS10_ILi1ELi4ELi3EEES13_NSR_INS5_IJS14_SF_EEENS5_IJSF_SB_EEEEEEENS4_39AutoVectorizingCopyWithAssumedAlignmentILi128EEENS4_14SM90_TMA_STOREES1X_S1Z_S1Z_EEEvvEEEEvNT_6ParamsE --------------------------
	.section	.nv.shared._ZN7cutlass13device_kernelINS_4gemm6kernel13GemmUniversalIN4cute5tupleIJiiiiEEENS1_10collective13CollectiveMmaINS1_35MainloopSm100TmaUmmaWarpSpecializedILi21ELi2ELi4ENS5_IJNS4_1CILi1EEESB_SB_EEEEENS5_IJNSA_ILi128EEENSA_ILi32EEENSA_ILi64EEEEEEaNS5_IJlSB_lEEEaSI_NS4_8TiledMMAINS4_8MMA_AtomIJNS4_15SM100_MMA_S8_SSIaaiLi128ELi32ELNS4_4UMMA5MajorE0ELSN_0ELNSM_8SaturateE0EEEEEENS4_6LayoutISC_NS5_IJNSA_ILi0EEESS_SS_EEEEENS5_IJNS4_10UnderscoreESV_SV_EEEEENS4_13SM90_TMA_LOADENS4_14ComposedLayoutINS4_7SwizzleILi2ELi4ELi3EEENS4_18smem_ptr_flag_bitsILi8EEENSR_INS5_IJNSA_ILi8EEESG_EEENS5_IJSG_SB_EEEEEEEvNS4_8identityESY_S18_vS19_EENS_8epilogue10collective18CollectiveEpilogueINS1B_23Sm100TmaWarpSpecializedILi1ELi1ELi32ELb0ELb0EEEJSH_NS5_IJNSR_ISE_SB_EENSR_ISF_SB_EEEEEaSI_aSI_NS1B_6fusion15FusionCallbacksIS1F_NS1J_17LinearCombinationIaiaiLNS_15FloatRoundStyleE2EEESH_S1I_JEEENS4_5SM1004TMEM4LOAD26SM100_TMEM_LOAD_32dp32b32xESY_NSZ_INS10_ILi1ELi4ELi3EEES13_NSR_INS5_IJS14_SF_EEENS5_IJSF_SB_EEEEEEENS4_39AutoVectorizingCopyWithAssumedAlignmentILi128EEENS4_14SM90_TMA_STOREES1X_S1Z_S1Z_EEEvvEEEEvNT_6ParamsE,"aw",@nobits
	.sectionflags	@""
	.align	16
	.zero		1024


//--------------------- .nv.shared.reserved.0     --------------------------
	.section	.nv.shared.reserved.0,"aw",@nobits
	.weak		__nv_reservedSMEM_offset_0_alias
	.size		__nv_reservedSMEM_offset_0_alias, 0, 64
	.other		__nv_reservedSMEM_offset_0_alias,@"STO_CUDA_RESERVED_SHARED STV_DEFAULT"
__nv_reservedSMEM_offset_0_alias:
	.zero		0
.nv.shared.reserved.0:
	.zero		64
	.weak		__nv_reservedSMEM_tcgen05_partition
	.type		__nv_reservedSMEM_tcgen05_partition,@object
	.size		__nv_reservedSMEM_tcgen05_partition,(.L_0 - __nv_reservedSMEM_tcgen05_partition)
__nv_reservedSMEM_tcgen05_partition:
	.zero		32
.L_0:


//--------------------- .nv.global                --------------------------
	.section	.nv.global,"aw",@nobits
.nv.global:
	.type		_ZN40_INTERNAL_a034058b_4_k_cu_fef02e41_197314cute1_E,@object
	.size		_ZN40_INTERNAL_a034058b_4_k_cu_fef02e41_197314cute1_E,(_ZN40_INTERNAL_a034058b_4_k_cu_fef02e41_197314cuda3std3__45__cpo6cbeginE - _ZN40_INTERNAL_a034058b_4_k_cu_fef02e41_197314cute1_E)
_ZN40_INTERNAL_a034058b_4_k_cu_fef02e41_197314cute1_E:
	.zero		1
	.type		_ZN40_INTERNAL_a034058b_4_k_cu_fef02e41_197314cuda3std3__45__cpo6cbeginE,@object
	.size		_ZN40_INTERNAL_a034058b_4_k_cu_fef02e41_197314cuda3std3__45__cpo6cbeginE,(_ZN40_INTERNAL_a034058b_4_k_cu_fef02e41_197314cuda3std3__48in_placeE - _ZN40_INTERNAL_a034058b_4_k_cu_fef02e41_197314cuda3std3__45__cpo6cbeginE)
_ZN40_INTERNAL_a034058b_4_k_cu_fef02e41_197314cuda3std3__45__cpo6cbeginE:
	.zero		1
	.type		_ZN40_INTERNAL_a034058b_4_k_cu_fef02e41_197314cuda3std3__48in_placeE,@object
	.size		_ZN40_INTERNAL_a034058b_4_k_cu_fef02e41_197314cuda3std3__48in_placeE,(_ZN40_INTERNAL_a034058b_4_k_cu_fef02e41_197314cuda3std6ranges3__45__cpo9iter_moveE - _ZN40_INTERNAL_a034058b_4_k_cu_fef02e41_197314cuda3std3__48in_placeE)
_ZN40_INTERNAL_a034058b_4_k_cu_fef02e41_197314cuda3std3__48in_placeE:
	.zero		1
	.type		_ZN40_INTERNAL_a034058b_4_k_cu_fef02e41_197314cuda3std6ranges3__45__cpo9iter_moveE,@object
	.size		_ZN40_INTERNAL_a034058b_4_k_cu_fef02e41_197314cuda3std6ranges3__45__cpo9iter_moveE,(_ZN40_INTERNAL_a034058b_4_k_cu_fef02e41_197314cuda3std3__45__cpo5beginE - _ZN40_INTERNAL_a034058b_4_k_cu_fef02e41_197314cuda3std6ranges3__45__cpo9iter_moveE)
_ZN40_INTERNAL_a034058b_4_k_cu_fef02e41_197314cuda3std6ranges3__45__cpo9iter_moveE:
	.zero		1
	.type		_ZN40_INTERNAL_a034058b_4_k_cu_fef02e41_197314cuda3std3__45__cpo5beginE,@object
	.size		_ZN40_INTERNAL_a034058b_4_k_cu_fef02e41_197314cuda3std3__45__cpo5beginE,(_ZN40_INTERNAL_a034058b_4_k_cu_fef02e41_197314cuda3std3__442_GLOBAL__N__a034058b_4_k_cu_fef02e41_197316ignoreE - _ZN40_INTERNAL_a034058b_4_k_cu_fef02e41_197314cuda3std3__45__cpo5beginE)
_ZN40_INTERNAL_a034058b_4_k_cu_fef02e41_197314cuda3std3__45__cpo5beginE:
	.zero		1
	.type		_ZN40_INTERNAL_a034058b_4_k_cu_fef02e41_197314cuda3std3__442_GLOBAL__N__a034058b_4_k_cu_fef02e41_197316ignoreE,@object
	.size		_ZN40_INTERNAL_a034058b_4_k_cu_fef02e41_197314cuda3std3__442_GLOBAL__N__a034058b_4_k_cu_fef02e41_197316ignoreE,(_ZN40_INTERNAL_a034058b_4_k_cu_fef02e41_197314cute7productE - _ZN40_INTERNAL_a034058b_4_k_cu_fef02e41_197314cuda3std3__442_GLOBAL__N__a034058b_4_k_cu_fef02e41_197316ignoreE)
_ZN40_INTERNAL_a034058b_4_k_cu_fef02e41_197314cuda3std3__442_GLOBAL__N__a034058b_4_k_cu_fef02e41_197316ignoreE:
	.zero		1
	.type		_ZN40_INTERNAL_a034058b_4_k_cu_fef02e41_197314cute7productE,@object
	.size		_ZN40_INTERNAL_a034058b_4_k_cu_fef02e41_197314cute7productE,(_ZN40_INTERNAL_a034058b_4_k_cu_fef02e41_197314cuda3std3__45__cpo3endE - _ZN40_INTERNAL_a034058b_4_k_cu_fef02e41_197314cute7productE)
_ZN40_INTERNAL_a034058b_4_k_cu_fef02e41_197314cute7productE:
	.zero		1
	.type		_ZN40_INTERNAL_a034058b_4_k_cu_fef02e41_197314cuda3std3__45__cpo3endE,@object
	.size		_ZN40_INTERNAL_a034058b_4_k_cu_fef02e41_197314cuda3std3__45__cpo3endE,(_ZN40_INTERNAL_a034058b_4_k_cu_fef02e41_197314cuda3std3__419piecewise_constructE - _ZN40_INTERNAL_a034058b_4_k_cu_fef02e41_197314cuda3std3__45__cpo3endE)
_ZN40_INTERNAL_a034058b_4_k_cu_fef02e41_197314cuda3std3__45__cpo3endE:
	.zero		1
	.type		_ZN40_INTERNAL_a034058b_4_k_cu_fef02e41_197314cuda3std3__419piecewise_constructE,@object
	.size		_ZN40_INTERNAL_a034058b_4_k_cu_fef02e41_197314cuda3std3__419piecewise_constructE,(_ZN40_INTERNAL_a034058b_4_k_cu_fef02e41_197314cuda3std3__45__cpo4cendE - _ZN40_INTERNAL_a034058b_4_k_cu_fef02e41_197314cuda3std3__419piecewise_constructE)
_ZN40_INTERNAL_a034058b_4_k_cu_fef02e41_197314cuda3std3__419piecewise_constructE:
	.zero		1
	.type		_ZN40_INTERNAL_a034058b_4_k_cu_fef02e41_197314cuda3std3__45__cpo4cendE,@object
	.size		_ZN40_INTERNAL_a034058b_4_k_cu_fef02e41_197314cuda3std3__45__cpo4cendE,(_ZN40_INTERNAL_a034058b_4_k_cu_fef02e41_197314cuda3std6ranges3__45__cpo4swapE - _ZN40_INTERNAL_a034058b_4_k_cu_fef02e41_197314cuda3std3__45__cpo4cendE)
_ZN40_INTERNAL_a034058b_4_k_cu_fef02e41_197314cuda3std3__45__cpo4cendE:
	.zero		1
	.type		_ZN40_INTERNAL_a034058b_4_k_cu_fef02e41_197314cuda3std6ranges3__45__cpo4swapE,@object
	.size		_ZN40_INTERNAL_a034058b_4_k_cu_fef02e41_197314cuda3std6ranges3__45__cpo4swapE,(.L_10 - _ZN40_INTERNAL_a034058b_4_k_cu_fef02e41_197314cuda3std6ranges3__45__cpo4swapE)
_ZN40_INTERNAL_a034058b_4_k_cu_fef02e41_197314cuda3std6ranges3__45__cpo4swapE:
	.zero		1
.L_10:


//--------------------- .nv.constant0._ZN7cutlass13device_kernelINS_4gemm6kernel13GemmUniversalIN4cute5tupleIJiiiiEEENS1_10collective13CollectiveMmaINS1_35MainloopSm100TmaUmmaWarpSpecializedILi21ELi2ELi4ENS5_IJNS4_1CILi1EEESB_SB_EEEEENS5_IJNSA_ILi128EEENSA_ILi32EEENSA_ILi64EEEEEEaNS5_IJlSB_lEEEaSI_NS4_8TiledMMAINS4_8MMA_AtomIJNS4_15SM100_MMA_S8_SSIaaiLi128ELi32ELNS4_4UMMA5MajorE0ELSN_0ELNSM_8SaturateE0EEEEEENS4_6LayoutISC_NS5_IJNSA_ILi0EEESS_SS_EEEEENS5_IJNS4_10UnderscoreESV_SV_EEEEENS4_13SM90_TMA_LOADENS4_14ComposedLayoutINS4_7SwizzleILi2ELi4ELi3EEENS4_18smem_ptr_flag_bitsILi8EEENSR_INS5_IJNSA_ILi8EEESG_EEENS5_IJSG_SB_EEEEEEEvNS4_8identityESY_S18_vS19_EENS_8epilogue10collective18CollectiveEpilogueINS1B_23Sm100TmaWarpSpecializedILi1ELi1ELi32ELb0ELb0EEEJSH_NS5_IJNSR_ISE_SB_EENSR_ISF_SB_EEEEEaSI_aSI_NS1B_6fusion15FusionCallbacksIS1F_NS1J_17LinearCombinationIaiaiLNS_15FloatRoundStyleE2EEESH_S1I_JEEENS4_5SM1004TMEM4LOAD26SM100_TMEM_LOAD_32dp32b32xESY_NSZ_INS10_ILi1ELi4ELi3EEES13_NSR_INS5_IJS14_SF_EEENS5_IJSF_SB_EEEEEEENS4_39AutoVectorizingCopyWithAssumedAlignmentILi128EEENS4_14SM90_TMA_STOREES1X_S1Z_S1Z_EEEvvEEEEvNT_6ParamsE --------------------------
	.section	.nv.constant0._ZN7cutlass13device_kernelINS_4gemm6kernel13GemmUniversalIN4cute5tupleIJiiiiEEENS1_10collective13CollectiveMmaINS1_35MainloopSm100TmaUmmaWarpSpecializedILi21ELi2ELi4ENS5_IJNS4_1CILi1EEESB_SB_EEEEENS5_IJNSA_ILi128EEENSA_ILi32EEENSA_ILi64EEEEEEaNS5_IJlSB_lEEEaSI_NS4_8TiledMMAINS4_8MMA_AtomIJNS4_15SM100_MMA_S8_SSIaaiLi128ELi32ELNS4_4UMMA5MajorE0ELSN_0ELNSM_8SaturateE0EEEEEENS4_6LayoutISC_NS5_IJNSA_ILi0EEESS_SS_EEEEENS5_IJNS4_10UnderscoreESV_SV_EEEEENS4_13SM90_TMA_LOADENS4_14ComposedLayoutINS4_7SwizzleILi2ELi4ELi3EEENS4_18smem_ptr_flag_bitsILi8EEENSR_INS5_IJNSA_ILi8EEESG_EEENS5_IJSG_SB_EEEEEEEvNS4_8identityESY_S18_vS19_EENS_8epilogue10collective18CollectiveEpilogueINS1B_23Sm100TmaWarpSpecializedILi1ELi1ELi32ELb0ELb0EEEJSH_NS5_IJNSR_ISE_SB_EENSR_ISF_SB_EEEEEaSI_aSI_NS1B_6fusion15FusionCallbacksIS1F_NS1J_17LinearCombinationIaiaiLNS_15FloatRoundStyleE2EEESH_S1I_JEEENS4_5SM1004TMEM4LOAD26SM100_TMEM_LOAD_32dp32b32xESY_NSZ_INS10_ILi1ELi4ELi3EEES13_NSR_INS5_IJS14_SF_EEENS5_IJSF_SB_EEEEEEENS4_39AutoVectorizingCopyWithAssumedAlignmentILi128EEENS4_14SM90_TMA_STOREES1X_S1Z_S1Z_EEEvvEEEEvNT_6ParamsE,"a",@progbits
	.sectionflags	@""
	.align	4
.nv.constant0._ZN7cutlass13device_kernelINS_4gemm6kernel13GemmUniversalIN4cute5tupleIJiiiiEEENS1_10collective13CollectiveMmaINS1_35MainloopSm100TmaUmmaWarpSpecializedILi21ELi2ELi4ENS5_IJNS4_1CILi1EEESB_SB_EEEEENS5_IJNSA_ILi128EEENSA_ILi32EEENSA_ILi64EEEEEEaNS5_IJlSB_lEEEaSI_NS4_8TiledMMAINS4_8MMA_AtomIJNS4_15SM100_MMA_S8_SSIaaiLi128ELi32ELNS4_4UMMA5MajorE0ELSN_0ELNSM_8SaturateE0EEEEEENS4_6LayoutISC_NS5_IJNSA_ILi0EEESS_SS_EEEEENS5_IJNS4_10UnderscoreESV_SV_EEEEENS4_13SM90_TMA_LOADENS4_14ComposedLayoutINS4_7SwizzleILi2ELi4ELi3EEENS4_18smem_ptr_flag_bitsILi8EEENSR_INS5_IJNSA_ILi8EEESG_EEENS5_IJSG_SB_EEEEEEEvNS4_8identityESY_S18_vS19_EENS_8epilogue10collective18CollectiveEpilogueINS1B_23Sm100TmaWarpSpecializedILi1ELi1ELi32ELb0ELb0EEEJSH_NS5_IJNSR_ISE_SB_EENSR_ISF_SB_EEEEEaSI_aSI_NS1B_6fusion15FusionCallbacksIS1F_NS1J_17LinearCombinationIaiaiLNS_15FloatRoundStyleE2EEESH_S1I_JEEENS4_5SM1004TMEM4LOAD26SM100_TMEM_LOAD_32dp32b32xESY_NSZ_INS10_ILi1ELi4ELi3EEES13_NSR_INS5_IJS14_SF_EEENS5_IJSF_SB_EEEEEEENS4_39AutoVectorizingCopyWithAssumedAlignmentILi128EEENS4_14SM90_TMA_STOREES1X_S1Z_S1Z_EEEvvEEEEvNT_6ParamsE:
	.zero		2944


//--------------------- SYMBOLS --------------------------

	.type		.nv.reservedSmem.offset0,@object
	.size		.nv.reservedSmem.offset0,0x4
	.type		.nv.reservedSmem.cap,@object
	.size		.nv.reservedSmem.cap,0x4
	.type		__assertfail,@function
